//
// Generated by NVIDIA NVVM Compiler
//
// Compiler Build ID: CL-36424714
// Cuda compilation tools, release 13.0, V13.0.88
// Based on NVVM 20.0.0
//

.version 9.0
.target sm_100
.address_size 64

	// .globl	_Z12train_kernelPdP4NodePxS_ldi

.visible .entry _Z12train_kernelPdP4NodePxS_ldi(
	.param .u64 .ptr .align 1 _Z12train_kernelPdP4NodePxS_ldi_param_0,
	.param .u64 .ptr .align 1 _Z12train_kernelPdP4NodePxS_ldi_param_1,
	.param .u64 .ptr .align 1 _Z12train_kernelPdP4NodePxS_ldi_param_2,
	.param .u64 .ptr .align 1 _Z12train_kernelPdP4NodePxS_ldi_param_3,
	.param .u64 _Z12train_kernelPdP4NodePxS_ldi_param_4,
	.param .f64 _Z12train_kernelPdP4NodePxS_ldi_param_5,
	.param .u32 _Z12train_kernelPdP4NodePxS_ldi_param_6
)
{
	.reg .pred 	%p<23>;
	.reg .b32 	%r<85>;
	.reg .b32 	%f<3>;
	.reg .b64 	%rd<216>;
	.reg .b64 	%fd<261>;

	ld.param.u64 	%rd10, [_Z12train_kernelPdP4NodePxS_ldi_param_0];
	ld.param.u64 	%rd8, [_Z12train_kernelPdP4NodePxS_ldi_param_1];
	ld.param.u64 	%rd9, [_Z12train_kernelPdP4NodePxS_ldi_param_2];
	ld.param.u64 	%rd11, [_Z12train_kernelPdP4NodePxS_ldi_param_3];
	ld.param.u32 	%r46, [_Z12train_kernelPdP4NodePxS_ldi_param_6];
	cvta.to.global.u64 	%rd1, %rd10;
	cvta.to.global.u64 	%rd2, %rd11;
	cvta.to.global.u64 	%rd3, %rd9;
	mov.u32 	%r47, %ctaid.x;
	mov.u32 	%r48, %ntid.x;
	mov.u32 	%r49, %tid.x;
	mad.lo.s32 	%r1, %r47, %r48, %r49;
	setp.ge.s32 	%p1, %r1, %r46;
	@%p1 bra 	$L__BB0_30;
	cvta.to.global.u64 	%rd12, %rd8;
	mul.wide.s32 	%rd13, %r1, 16;
	add.s64 	%rd14, %rd12, %rd13;
	add.s64 	%rd4, %rd14, 12;
	ld.global.u32 	%r80, [%rd14+12];
	ld.global.u32 	%r3, [%rd14+8];
	add.s32 	%r4, %r3, %r80;
	setp.lt.s32 	%p2, %r3, 1;
	mov.f64 	%fd259, 0d0000000000000000;
	@%p2 bra 	$L__BB0_14;
	add.s32 	%r50, %r80, 1;
	max.s32 	%r51, %r4, %r50;
	sub.s32 	%r5, %r51, %r80;
	and.b32  	%r6, %r5, 15;
	sub.s32 	%r52, %r80, %r51;
	setp.gt.u32 	%p3, %r52, -16;
	mov.f64 	%fd259, 0d0000000000000000;
	mov.u32 	%r73, %r80;
	@%p3 bra 	$L__BB0_5;
	and.b32  	%r53, %r5, -16;
	neg.s32 	%r71, %r53;
	add.s64 	%rd5, %rd2, 64;
	add.s64 	%rd6, %rd3, 64;
	mov.f64 	%fd259, 0d0000000000000000;
	mov.u32 	%r73, %r80;
$L__BB0_4:
	.pragma "nounroll";
	mul.wide.s32 	%rd15, %r73, 8;
	add.s64 	%rd16, %rd5, %rd15;
	add.s64 	%rd17, %rd6, %rd15;
	ld.global.f64 	%fd24, [%rd16+-64];
	ld.global.u64 	%rd18, [%rd17+-64];
	shl.b64 	%rd19, %rd18, 3;
	add.s64 	%rd20, %rd1, %rd19;
	ld.global.f64 	%fd25, [%rd20];
	fma.rn.f64 	%fd26, %fd24, %fd25, %fd259;
	ld.global.f64 	%fd27, [%rd16+-56];
	ld.global.u64 	%rd21, [%rd17+-56];
	shl.b64 	%rd22, %rd21, 3;
	add.s64 	%rd23, %rd1, %rd22;
	ld.global.f64 	%fd28, [%rd23];
	fma.rn.f64 	%fd29, %fd27, %fd28, %fd26;
	ld.global.f64 	%fd30, [%rd16+-48];
	ld.global.u64 	%rd24, [%rd17+-48];
	shl.b64 	%rd25, %rd24, 3;
	add.s64 	%rd26, %rd1, %rd25;
	ld.global.f64 	%fd31, [%rd26];
	fma.rn.f64 	%fd32, %fd30, %fd31, %fd29;
	ld.global.f64 	%fd33, [%rd16+-40];
	ld.global.u64 	%rd27, [%rd17+-40];
	shl.b64 	%rd28, %rd27, 3;
	add.s64 	%rd29, %rd1, %rd28;
	ld.global.f64 	%fd34, [%rd29];
	fma.rn.f64 	%fd35, %fd33, %fd34, %fd32;
	ld.global.f64 	%fd36, [%rd16+-32];
	ld.global.u64 	%rd30, [%rd17+-32];
	shl.b64 	%rd31, %rd30, 3;
	add.s64 	%rd32, %rd1, %rd31;
	ld.global.f64 	%fd37, [%rd32];
	fma.rn.f64 	%fd38, %fd36, %fd37, %fd35;
	ld.global.f64 	%fd39, [%rd16+-24];
	ld.global.u64 	%rd33, [%rd17+-24];
	shl.b64 	%rd34, %rd33, 3;
	add.s64 	%rd35, %rd1, %rd34;
	ld.global.f64 	%fd40, [%rd35];
	fma.rn.f64 	%fd41, %fd39, %fd40, %fd38;
	ld.global.f64 	%fd42, [%rd16+-16];
	ld.global.u64 	%rd36, [%rd17+-16];
	shl.b64 	%rd37, %rd36, 3;
	add.s64 	%rd38, %rd1, %rd37;
	ld.global.f64 	%fd43, [%rd38];
	fma.rn.f64 	%fd44, %fd42, %fd43, %fd41;
	ld.global.f64 	%fd45, [%rd16+-8];
	ld.global.u64 	%rd39, [%rd17+-8];
	shl.b64 	%rd40, %rd39, 3;
	add.s64 	%rd41, %rd1, %rd40;
	ld.global.f64 	%fd46, [%rd41];
	fma.rn.f64 	%fd47, %fd45, %fd46, %fd44;
	ld.global.f64 	%fd48, [%rd16];
	ld.global.u64 	%rd42, [%rd17];
	shl.b64 	%rd43, %rd42, 3;
	add.s64 	%rd44, %rd1, %rd43;
	ld.global.f64 	%fd49, [%rd44];
	fma.rn.f64 	%fd50, %fd48, %fd49, %fd47;
	ld.global.f64 	%fd51, [%rd16+8];
	ld.global.u64 	%rd45, [%rd17+8];
	shl.b64 	%rd46, %rd45, 3;
	add.s64 	%rd47, %rd1, %rd46;
	ld.global.f64 	%fd52, [%rd47];
	fma.rn.f64 	%fd53, %fd51, %fd52, %fd50;
	ld.global.f64 	%fd54, [%rd16+16];
	ld.global.u64 	%rd48, [%rd17+16];
	shl.b64 	%rd49, %rd48, 3;
	add.s64 	%rd50, %rd1, %rd49;
	ld.global.f64 	%fd55, [%rd50];
	fma.rn.f64 	%fd56, %fd54, %fd55, %fd53;
	ld.global.f64 	%fd57, [%rd16+24];
	ld.global.u64 	%rd51, [%rd17+24];
	shl.b64 	%rd52, %rd51, 3;
	add.s64 	%rd53, %rd1, %rd52;
	ld.global.f64 	%fd58, [%rd53];
	fma.rn.f64 	%fd59, %fd57, %fd58, %fd56;
	ld.global.f64 	%fd60, [%rd16+32];
	ld.global.u64 	%rd54, [%rd17+32];
	shl.b64 	%rd55, %rd54, 3;
	add.s64 	%rd56, %rd1, %rd55;
	ld.global.f64 	%fd61, [%rd56];
	fma.rn.f64 	%fd62, %fd60, %fd61, %fd59;
	ld.global.f64 	%fd63, [%rd16+40];
	ld.global.u64 	%rd57, [%rd17+40];
	shl.b64 	%rd58, %rd57, 3;
	add.s64 	%rd59, %rd1, %rd58;
	ld.global.f64 	%fd64, [%rd59];
	fma.rn.f64 	%fd65, %fd63, %fd64, %fd62;
	ld.global.f64 	%fd66, [%rd16+48];
	ld.global.u64 	%rd60, [%rd17+48];
	shl.b64 	%rd61, %rd60, 3;
	add.s64 	%rd62, %rd1, %rd61;
	ld.global.f64 	%fd67, [%rd62];
	fma.rn.f64 	%fd68, %fd66, %fd67, %fd65;
	ld.global.f64 	%fd69, [%rd16+56];
	ld.global.u64 	%rd63, [%rd17+56];
	shl.b64 	%rd64, %rd63, 3;
	add.s64 	%rd65, %rd1, %rd64;
	ld.global.f64 	%fd70, [%rd65];
	fma.rn.f64 	%fd259, %fd69, %fd70, %fd68;
	add.s32 	%r73, %r73, 16;
	add.s32 	%r71, %r71, 16;
	setp.ne.s32 	%p4, %r71, 0;
	@%p4 bra 	$L__BB0_4;
$L__BB0_5:
	setp.eq.s32 	%p5, %r6, 0;
	@%p5 bra 	$L__BB0_14;
	and.b32  	%r13, %r5, 7;
	setp.lt.u32 	%p6, %r6, 8;
	@%p6 bra 	$L__BB0_8;
	mul.wide.s32 	%rd66, %r73, 8;
	add.s64 	%rd67, %rd2, %rd66;
	ld.global.f64 	%fd72, [%rd67];
	add.s64 	%rd68, %rd3, %rd66;
	ld.global.u64 	%rd69, [%rd68];
	shl.b64 	%rd70, %rd69, 3;
	add.s64 	%rd71, %rd1, %rd70;
	ld.global.f64 	%fd73, [%rd71];
	fma.rn.f64 	%fd74, %fd72, %fd73, %fd259;
	ld.global.f64 	%fd75, [%rd67+8];
	ld.global.u64 	%rd72, [%rd68+8];
	shl.b64 	%rd73, %rd72, 3;
	add.s64 	%rd74, %rd1, %rd73;
	ld.global.f64 	%fd76, [%rd74];
	fma.rn.f64 	%fd77, %fd75, %fd76, %fd74;
	ld.global.f64 	%fd78, [%rd67+16];
	ld.global.u64 	%rd75, [%rd68+16];
	shl.b64 	%rd76, %rd75, 3;
	add.s64 	%rd77, %rd1, %rd76;
	ld.global.f64 	%fd79, [%rd77];
	fma.rn.f64 	%fd80, %fd78, %fd79, %fd77;
	ld.global.f64 	%fd81, [%rd67+24];
	ld.global.u64 	%rd78, [%rd68+24];
	shl.b64 	%rd79, %rd78, 3;
	add.s64 	%rd80, %rd1, %rd79;
	ld.global.f64 	%fd82, [%rd80];
	fma.rn.f64 	%fd83, %fd81, %fd82, %fd80;
	ld.global.f64 	%fd84, [%rd67+32];
	ld.global.u64 	%rd81, [%rd68+32];
	shl.b64 	%rd82, %rd81, 3;
	add.s64 	%rd83, %rd1, %rd82;
	ld.global.f64 	%fd85, [%rd83];
	fma.rn.f64 	%fd86, %fd84, %fd85, %fd83;
	ld.global.f64 	%fd87, [%rd67+40];
	ld.global.u64 	%rd84, [%rd68+40];
	shl.b64 	%rd85, %rd84, 3;
	add.s64 	%rd86, %rd1, %rd85;
	ld.global.f64 	%fd88, [%rd86];
	fma.rn.f64 	%fd89, %fd87, %fd88, %fd86;
	ld.global.f64 	%fd90, [%rd67+48];
	ld.global.u64 	%rd87, [%rd68+48];
	shl.b64 	%rd88, %rd87, 3;
	add.s64 	%rd89, %rd1, %rd88;
	ld.global.f64 	%fd91, [%rd89];
	fma.rn.f64 	%fd92, %fd90, %fd91, %fd89;
	ld.global.f64 	%fd93, [%rd67+56];
	ld.global.u64 	%rd90, [%rd68+56];
	shl.b64 	%rd91, %rd90, 3;
	add.s64 	%rd92, %rd1, %rd91;
	ld.global.f64 	%fd94, [%rd92];
	fma.rn.f64 	%fd259, %fd93, %fd94, %fd92;
	add.s32 	%r73, %r73, 8;
$L__BB0_8:
	setp.eq.s32 	%p7, %r13, 0;
	@%p7 bra 	$L__BB0_14;
	and.b32  	%r16, %r5, 3;
	setp.lt.u32 	%p8, %r13, 4;
	@%p8 bra 	$L__BB0_11;
	mul.wide.s32 	%rd93, %r73, 8;
	add.s64 	%rd94, %rd2, %rd93;
	ld.global.f64 	%fd96, [%rd94];
	add.s64 	%rd95, %rd3, %rd93;
	ld.global.u64 	%rd96, [%rd95];
	shl.b64 	%rd97, %rd96, 3;
	add.s64 	%rd98, %rd1, %rd97;
	ld.global.f64 	%fd97, [%rd98];
	fma.rn.f64 	%fd98, %fd96, %fd97, %fd259;
	ld.global.f64 	%fd99, [%rd94+8];
	ld.global.u64 	%rd99, [%rd95+8];
	shl.b64 	%rd100, %rd99, 3;
	add.s64 	%rd101, %rd1, %rd100;
	ld.global.f64 	%fd100, [%rd101];
	fma.rn.f64 	%fd101, %fd99, %fd100, %fd98;
	ld.global.f64 	%fd102, [%rd94+16];
	ld.global.u64 	%rd102, [%rd95+16];
	shl.b64 	%rd103, %rd102, 3;
	add.s64 	%rd104, %rd1, %rd103;
	ld.global.f64 	%fd103, [%rd104];
	fma.rn.f64 	%fd104, %fd102, %fd103, %fd101;
	ld.global.f64 	%fd105, [%rd94+24];
	ld.global.u64 	%rd105, [%rd95+24];
	shl.b64 	%rd106, %rd105, 3;
	add.s64 	%rd107, %rd1, %rd106;
	ld.global.f64 	%fd106, [%rd107];
	fma.rn.f64 	%fd259, %fd105, %fd106, %fd104;
	add.s32 	%r73, %r73, 4;
$L__BB0_11:
	setp.eq.s32 	%p9, %r16, 0;
	@%p9 bra 	$L__BB0_14;
	neg.s32 	%r76, %r16;
$L__BB0_13:
	.pragma "nounroll";
	mul.wide.s32 	%rd108, %r73, 8;
	add.s64 	%rd109, %rd3, %rd108;
	add.s64 	%rd110, %rd2, %rd108;
	ld.global.f64 	%fd107, [%rd110];
	ld.global.u64 	%rd111, [%rd109];
	shl.b64 	%rd112, %rd111, 3;
	add.s64 	%rd113, %rd1, %rd112;
	ld.global.f64 	%fd108, [%rd113];
	fma.rn.f64 	%fd259, %fd107, %fd108, %fd259;
	add.s32 	%r73, %r73, 1;
	add.s32 	%r76, %r76, 1;
	setp.ne.s32 	%p10, %r76, 0;
	@%p10 bra 	$L__BB0_13;
$L__BB0_14:
	fma.rn.f64 	%fd109, %fd259, 0d3FF71547652B82FE, 0d4338000000000000;
	{
	.reg .b32 %temp; 
	mov.b64 	{%r24, %temp}, %fd109;
	}
	mov.f64 	%fd110, 0dC338000000000000;
	add.rn.f64 	%fd111, %fd109, %fd110;
	fma.rn.f64 	%fd112, %fd111, 0dBFE62E42FEFA39EF, %fd259;
	fma.rn.f64 	%fd113, %fd111, 0dBC7ABC9E3B39803F, %fd112;
	fma.rn.f64 	%fd114, %fd113, 0d3E5ADE1569CE2BDF, 0d3E928AF3FCA213EA;
	fma.rn.f64 	%fd115, %fd114, %fd113, 0d3EC71DEE62401315;
	fma.rn.f64 	%fd116, %fd115, %fd113, 0d3EFA01997C89EB71;
	fma.rn.f64 	%fd117, %fd116, %fd113, 0d3F2A01A014761F65;
	fma.rn.f64 	%fd118, %fd117, %fd113, 0d3F56C16C1852B7AF;
	fma.rn.f64 	%fd119, %fd118, %fd113, 0d3F81111111122322;
	fma.rn.f64 	%fd120, %fd119, %fd113, 0d3FA55555555502A1;
	fma.rn.f64 	%fd121, %fd120, %fd113, 0d3FC5555555555511;
	fma.rn.f64 	%fd122, %fd121, %fd113, 0d3FE000000000000B;
	fma.rn.f64 	%fd123, %fd122, %fd113, 0d3FF0000000000000;
	fma.rn.f64 	%fd124, %fd123, %fd113, 0d3FF0000000000000;
	{
	.reg .b32 %temp; 
	mov.b64 	{%r25, %temp}, %fd124;
	}
	{
	.reg .b32 %temp; 
	mov.b64 	{%temp, %r26}, %fd124;
	}
	shl.b32 	%r54, %r24, 20;
	add.s32 	%r55, %r54, %r26;
	mov.b64 	%fd260, {%r25, %r55};
	{
	.reg .b32 %temp; 
	mov.b64 	{%temp, %r56}, %fd259;
	}
	mov.b32 	%f2, %r56;
	abs.f32 	%f1, %f2;
	setp.lt.f32 	%p11, %f1, 0f4086232B;
	@%p11 bra 	$L__BB0_17;
	setp.lt.f64 	%p12, %fd259, 0d0000000000000000;
	add.f64 	%fd125, %fd259, 0d7FF0000000000000;
	selp.f64 	%fd260, 0d0000000000000000, %fd125, %p12;
	setp.geu.f32 	%p13, %f1, 0f40874800;
	@%p13 bra 	$L__BB0_17;
	shr.u32 	%r57, %r24, 31;
	add.s32 	%r58, %r24, %r57;
	shr.s32 	%r59, %r58, 1;
	shl.b32 	%r60, %r59, 20;
	add.s32 	%r61, %r26, %r60;
	mov.b64 	%fd126, {%r25, %r61};
	sub.s32 	%r62, %r24, %r59;
	shl.b32 	%r63, %r62, 20;
	add.s32 	%r64, %r63, 1072693248;
	mov.b32 	%r65, 0;
	mov.b64 	%fd127, {%r65, %r64};
	mul.f64 	%fd260, %fd127, %fd126;
$L__BB0_17:
	setp.lt.s32 	%p14, %r3, 1;
	add.f64 	%fd128, %fd260, 0d3FF0000000000000;
	div.rn.f64 	%fd129, %fd260, %fd128;
	ld.global.u32 	%r66, [%rd4+-8];
	cvt.rn.f64.s32 	%fd130, %r66;
	sub.f64 	%fd18, %fd130, %fd129;
	@%p14 bra 	$L__BB0_30;
	add.s32 	%r67, %r80, 1;
	max.s32 	%r68, %r4, %r67;
	sub.s32 	%r27, %r68, %r80;
	sub.s32 	%r69, %r80, %r68;
	setp.gt.u32 	%p15, %r69, -16;
	@%p15 bra 	$L__BB0_21;
	and.b32  	%r70, %r27, -16;
	neg.s32 	%r78, %r70;
$L__BB0_20:
	.pragma "nounroll";
	ld.param.f64 	%fd247, [_Z12train_kernelPdP4NodePxS_ldi_param_5];
	ld.param.u64 	%rd214, [_Z12train_kernelPdP4NodePxS_ldi_param_2];
	mul.wide.s32 	%rd114, %r80, 8;
	cvta.to.global.u64 	%rd115, %rd214;
	add.s64 	%rd116, %rd115, %rd114;
	add.s64 	%rd117, %rd2, %rd114;
	ld.global.u64 	%rd118, [%rd116];
	shl.b64 	%rd119, %rd118, 3;
	add.s64 	%rd120, %rd1, %rd119;
	ld.global.f64 	%fd131, [%rd117];
	mul.f64 	%fd132, %fd18, %fd131;
	mul.f64 	%fd133, %fd247, %fd132;
	atom.global.add.f64 	%fd134, [%rd120], %fd133;
	ld.global.u64 	%rd121, [%rd116+8];
	shl.b64 	%rd122, %rd121, 3;
	add.s64 	%rd123, %rd1, %rd122;
	ld.global.f64 	%fd135, [%rd117+8];
	mul.f64 	%fd136, %fd18, %fd135;
	mul.f64 	%fd137, %fd247, %fd136;
	atom.global.add.f64 	%fd138, [%rd123], %fd137;
	ld.global.u64 	%rd124, [%rd116+16];
	shl.b64 	%rd125, %rd124, 3;
	add.s64 	%rd126, %rd1, %rd125;
	ld.global.f64 	%fd139, [%rd117+16];
	mul.f64 	%fd140, %fd18, %fd139;
	mul.f64 	%fd141, %fd247, %fd140;
	atom.global.add.f64 	%fd142, [%rd126], %fd141;
	ld.global.u64 	%rd127, [%rd116+24];
	shl.b64 	%rd128, %rd127, 3;
	add.s64 	%rd129, %rd1, %rd128;
	ld.global.f64 	%fd143, [%rd117+24];
	mul.f64 	%fd144, %fd18, %fd143;
	mul.f64 	%fd145, %fd247, %fd144;
	atom.global.add.f64 	%fd146, [%rd129], %fd145;
	ld.global.u64 	%rd130, [%rd116+32];
	shl.b64 	%rd131, %rd130, 3;
	add.s64 	%rd132, %rd1, %rd131;
	ld.global.f64 	%fd147, [%rd117+32];
	mul.f64 	%fd148, %fd18, %fd147;
	mul.f64 	%fd149, %fd247, %fd148;
	atom.global.add.f64 	%fd150, [%rd132], %fd149;
	ld.global.u64 	%rd133, [%rd116+40];
	shl.b64 	%rd134, %rd133, 3;
	add.s64 	%rd135, %rd1, %rd134;
	ld.global.f64 	%fd151, [%rd117+40];
	mul.f64 	%fd152, %fd18, %fd151;
	mul.f64 	%fd153, %fd247, %fd152;
	atom.global.add.f64 	%fd154, [%rd135], %fd153;
	ld.global.u64 	%rd136, [%rd116+48];
	shl.b64 	%rd137, %rd136, 3;
	add.s64 	%rd138, %rd1, %rd137;
	ld.global.f64 	%fd155, [%rd117+48];
	mul.f64 	%fd156, %fd18, %fd155;
	mul.f64 	%fd157, %fd247, %fd156;
	atom.global.add.f64 	%fd158, [%rd138], %fd157;
	ld.global.u64 	%rd139, [%rd116+56];
	shl.b64 	%rd140, %rd139, 3;
	add.s64 	%rd141, %rd1, %rd140;
	ld.global.f64 	%fd159, [%rd117+56];
	mul.f64 	%fd160, %fd18, %fd159;
	mul.f64 	%fd161, %fd247, %fd160;
	atom.global.add.f64 	%fd162, [%rd141], %fd161;
	ld.global.u64 	%rd142, [%rd116+64];
	shl.b64 	%rd143, %rd142, 3;
	add.s64 	%rd144, %rd1, %rd143;
	ld.global.f64 	%fd163, [%rd117+64];
	mul.f64 	%fd164, %fd18, %fd163;
	mul.f64 	%fd165, %fd247, %fd164;
	atom.global.add.f64 	%fd166, [%rd144], %fd165;
	ld.global.u64 	%rd145, [%rd116+72];
	shl.b64 	%rd146, %rd145, 3;
	add.s64 	%rd147, %rd1, %rd146;
	ld.global.f64 	%fd167, [%rd117+72];
	mul.f64 	%fd168, %fd18, %fd167;
	mul.f64 	%fd169, %fd247, %fd168;
	atom.global.add.f64 	%fd170, [%rd147], %fd169;
	ld.global.u64 	%rd148, [%rd116+80];
	shl.b64 	%rd149, %rd148, 3;
	add.s64 	%rd150, %rd1, %rd149;
	ld.global.f64 	%fd171, [%rd117+80];
	mul.f64 	%fd172, %fd18, %fd171;
	mul.f64 	%fd173, %fd247, %fd172;
	atom.global.add.f64 	%fd174, [%rd150], %fd173;
	ld.global.u64 	%rd151, [%rd116+88];
	shl.b64 	%rd152, %rd151, 3;
	add.s64 	%rd153, %rd1, %rd152;
	ld.global.f64 	%fd175, [%rd117+88];
	mul.f64 	%fd176, %fd18, %fd175;
	mul.f64 	%fd177, %fd247, %fd176;
	atom.global.add.f64 	%fd178, [%rd153], %fd177;
	ld.global.u64 	%rd154, [%rd116+96];
	shl.b64 	%rd155, %rd154, 3;
	add.s64 	%rd156, %rd1, %rd155;
	ld.global.f64 	%fd179, [%rd117+96];
	mul.f64 	%fd180, %fd18, %fd179;
	mul.f64 	%fd181, %fd247, %fd180;
	atom.global.add.f64 	%fd182, [%rd156], %fd181;
	ld.global.u64 	%rd157, [%rd116+104];
	shl.b64 	%rd158, %rd157, 3;
	add.s64 	%rd159, %rd1, %rd158;
	ld.global.f64 	%fd183, [%rd117+104];
	mul.f64 	%fd184, %fd18, %fd183;
	mul.f64 	%fd185, %fd247, %fd184;
	atom.global.add.f64 	%fd186, [%rd159], %fd185;
	ld.global.u64 	%rd160, [%rd116+112];
	shl.b64 	%rd161, %rd160, 3;
	add.s64 	%rd162, %rd1, %rd161;
	ld.global.f64 	%fd187, [%rd117+112];
	mul.f64 	%fd188, %fd18, %fd187;
	mul.f64 	%fd189, %fd247, %fd188;
	atom.global.add.f64 	%fd190, [%rd162], %fd189;
	ld.global.u64 	%rd163, [%rd116+120];
	shl.b64 	%rd164, %rd163, 3;
	add.s64 	%rd165, %rd1, %rd164;
	ld.global.f64 	%fd191, [%rd117+120];
	mul.f64 	%fd192, %fd18, %fd191;
	mul.f64 	%fd193, %fd247, %fd192;
	atom.global.add.f64 	%fd194, [%rd165], %fd193;
	add.s32 	%r80, %r80, 16;
	add.s32 	%r78, %r78, 16;
	setp.ne.s32 	%p16, %r78, 0;
	@%p16 bra 	$L__BB0_20;
$L__BB0_21:
	and.b32  	%r34, %r27, 15;
	setp.eq.s32 	%p17, %r34, 0;
	@%p17 bra 	$L__BB0_30;
	ld.param.u64 	%rd215, [_Z12train_kernelPdP4NodePxS_ldi_param_2];
	cvta.to.global.u64 	%rd7, %rd215;
	and.b32  	%r35, %r27, 7;
	setp.lt.u32 	%p18, %r34, 8;
	@%p18 bra 	$L__BB0_24;
	ld.param.f64 	%fd248, [_Z12train_kernelPdP4NodePxS_ldi_param_5];
	mul.wide.s32 	%rd166, %r80, 8;
	add.s64 	%rd167, %rd7, %rd166;
	ld.global.u64 	%rd168, [%rd167];
	shl.b64 	%rd169, %rd168, 3;
	add.s64 	%rd170, %rd1, %rd169;
	add.s64 	%rd171, %rd2, %rd166;
	ld.global.f64 	%fd195, [%rd171];
	mul.f64 	%fd196, %fd18, %fd195;
	mul.f64 	%fd197, %fd248, %fd196;
	atom.global.add.f64 	%fd198, [%rd170], %fd197;
	ld.global.u64 	%rd172, [%rd167+8];
	shl.b64 	%rd173, %rd172, 3;
	add.s64 	%rd174, %rd1, %rd173;
	ld.global.f64 	%fd199, [%rd171+8];
	mul.f64 	%fd200, %fd18, %fd199;
	mul.f64 	%fd201, %fd248, %fd200;
	atom.global.add.f64 	%fd202, [%rd174], %fd201;
	ld.global.u64 	%rd175, [%rd167+16];
	shl.b64 	%rd176, %rd175, 3;
	add.s64 	%rd177, %rd1, %rd176;
	ld.global.f64 	%fd203, [%rd171+16];
	mul.f64 	%fd204, %fd18, %fd203;
	mul.f64 	%fd205, %fd248, %fd204;
	atom.global.add.f64 	%fd206, [%rd177], %fd205;
	ld.global.u64 	%rd178, [%rd167+24];
	shl.b64 	%rd179, %rd178, 3;
	add.s64 	%rd180, %rd1, %rd179;
	ld.global.f64 	%fd207, [%rd171+24];
	mul.f64 	%fd208, %fd18, %fd207;
	mul.f64 	%fd209, %fd248, %fd208;
	atom.global.add.f64 	%fd210, [%rd180], %fd209;
	ld.global.u64 	%rd181, [%rd167+32];
	shl.b64 	%rd182, %rd181, 3;
	add.s64 	%rd183, %rd1, %rd182;
	ld.global.f64 	%fd211, [%rd171+32];
	mul.f64 	%fd212, %fd18, %fd211;
	mul.f64 	%fd213, %fd248, %fd212;
	atom.global.add.f64 	%fd214, [%rd183], %fd213;
	ld.global.u64 	%rd184, [%rd167+40];
	shl.b64 	%rd185, %rd184, 3;
	add.s64 	%rd186, %rd1, %rd185;
	ld.global.f64 	%fd215, [%rd171+40];
	mul.f64 	%fd216, %fd18, %fd215;
	mul.f64 	%fd217, %fd248, %fd216;
	atom.global.add.f64 	%fd218, [%rd186], %fd217;
	ld.global.u64 	%rd187, [%rd167+48];
	shl.b64 	%rd188, %rd187, 3;
	add.s64 	%rd189, %rd1, %rd188;
	ld.global.f64 	%fd219, [%rd171+48];
	mul.f64 	%fd220, %fd18, %fd219;
	mul.f64 	%fd221, %fd248, %fd220;
	atom.global.add.f64 	%fd222, [%rd189], %fd221;
	ld.global.u64 	%rd190, [%rd167+56];
	shl.b64 	%rd191, %rd190, 3;
	add.s64 	%rd192, %rd1, %rd191;
	ld.global.f64 	%fd223, [%rd171+56];
	mul.f64 	%fd224, %fd18, %fd223;
	mul.f64 	%fd225, %fd248, %fd224;
	atom.global.add.f64 	%fd226, [%rd192], %fd225;
	add.s32 	%r80, %r80, 8;
$L__BB0_24:
	setp.eq.s32 	%p19, %r35, 0;
	@%p19 bra 	$L__BB0_30;
	and.b32  	%r38, %r27, 3;
	setp.lt.u32 	%p20, %r35, 4;
	@%p20 bra 	$L__BB0_27;
	ld.param.f64 	%fd249, [_Z12train_kernelPdP4NodePxS_ldi_param_5];
	mul.wide.s32 	%rd193, %r80, 8;
	add.s64 	%rd194, %rd7, %rd193;
	ld.global.u64 	%rd195, [%rd194];
	shl.b64 	%rd196, %rd195, 3;
	add.s64 	%rd197, %rd1, %rd196;
	add.s64 	%rd198, %rd2, %rd193;
	ld.global.f64 	%fd227, [%rd198];
	mul.f64 	%fd228, %fd18, %fd227;
	mul.f64 	%fd229, %fd249, %fd228;
	atom.global.add.f64 	%fd230, [%rd197], %fd229;
	ld.global.u64 	%rd199, [%rd194+8];
	shl.b64 	%rd200, %rd199, 3;
	add.s64 	%rd201, %rd1, %rd200;
	ld.global.f64 	%fd231, [%rd198+8];
	mul.f64 	%fd232, %fd18, %fd231;
	mul.f64 	%fd233, %fd249, %fd232;
	atom.global.add.f64 	%fd234, [%rd201], %fd233;
	ld.global.u64 	%rd202, [%rd194+16];
	shl.b64 	%rd203, %rd202, 3;
	add.s64 	%rd204, %rd1, %rd203;
	ld.global.f64 	%fd235, [%rd198+16];
	mul.f64 	%fd236, %fd18, %fd235;
	mul.f64 	%fd237, %fd249, %fd236;
	atom.global.add.f64 	%fd238, [%rd204], %fd237;
	ld.global.u64 	%rd205, [%rd194+24];
	shl.b64 	%rd206, %rd205, 3;
	add.s64 	%rd207, %rd1, %rd206;
	ld.global.f64 	%fd239, [%rd198+24];
	mul.f64 	%fd240, %fd18, %fd239;
	mul.f64 	%fd241, %fd249, %fd240;
	atom.global.add.f64 	%fd242, [%rd207], %fd241;
	add.s32 	%r80, %r80, 4;
$L__BB0_27:
	setp.eq.s32 	%p21, %r38, 0;
	@%p21 bra 	$L__BB0_30;
	neg.s32 	%r83, %r38;
$L__BB0_29:
	.pragma "nounroll";
	ld.param.f64 	%fd250, [_Z12train_kernelPdP4NodePxS_ldi_param_5];
	mul.wide.s32 	%rd208, %r80, 8;
	add.s64 	%rd209, %rd2, %rd208;
	add.s64 	%rd210, %rd7, %rd208;
	ld.global.u64 	%rd211, [%rd210];
	shl.b64 	%rd212, %rd211, 3;
	add.s64 	%rd213, %rd1, %rd212;
	ld.global.f64 	%fd243, [%rd209];
	mul.f64 	%fd244, %fd18, %fd243;
	mul.f64 	%fd245, %fd250, %fd244;
	atom.global.add.f64 	%fd246, [%rd213], %fd245;
	add.s32 	%r80, %r80, 1;
	add.s32 	%r83, %r83, 1;
	setp.ne.s32 	%p22, %r83, 0;
	@%p22 bra 	$L__BB0_29;
$L__BB0_30:
	ret;

}


// ===== COMPILED SASS (sm_100) =====

	.target	sm_100

	.elftype	@"ET_EXEC"


//--------------------- .note.nv.tkinfo           --------------------------
	.section	.note.nv.tkinfo,"",@"SHT_NOTE"
	.sectionflags	@"SHF_NOTE_NV_TKINFO"
	.tkinfo
        /*0018*/ 	.word	0x00000002
        /*0030*/ 	.string	""
        /*0030*/ 	.string	"ptxas"
        /*0030*/ 	.string	"Cuda compilation tools, release 13.0, V13.0.88"
        /*0030*/ 	.string	"Build cuda_13.0.r13.0/compiler.36424714_0"
        /*0030*/ 	.string	"-arch sm_100 -m 64 "



//--------------------- .note.nv.cuinfo           --------------------------
	.section	.note.nv.cuinfo,"",@"SHT_NOTE"
	.sectionflags	@"SHF_NOTE_NV_CUINFO"
        /*0018*/ 	.short	0x0002
        /*001a*/ 	.short	0x0064
        /*001c*/ 	.short	0x0082
	.zero		2


//--------------------- .nv.info                  --------------------------
	.section	.nv.info,"",@"SHT_CUDA_INFO"
	.align	4


	//----- nvinfo : EIATTR_REGCOUNT
	.align		4
        /*0000*/ 	.byte	0x04, 0x2f
        /*0002*/ 	.short	(.L_1 - .L_0)
	.align		4
.L_0:
        /*0004*/ 	.word	index@(_Z12train_kernelPdP4NodePxS_ldi)
        /*0008*/ 	.word	0x00000020


	//----- nvinfo : EIATTR_FRAME_SIZE
	.align		4
.L_1:
        /*000c*/ 	.byte	0x04, 0x11
        /*000e*/ 	.short	(.L_3 - .L_2)
	.align		4
.L_2:
        /*0010*/ 	.word	index@($__internal_0_$__cuda_sm20_div_rn_f64_full)
        /*0014*/ 	.word	0x00000000


	//----- nvinfo : EIATTR_FRAME_SIZE
	.align		4
.L_3:
        /*0018*/ 	.byte	0x04, 0x11
        /*001a*/ 	.short	(.L_5 - .L_4)
	.align		4
.L_4:
        /*001c*/ 	.word	index@(_Z12train_kernelPdP4NodePxS_ldi)
        /*0020*/ 	.word	0x00000000


	//----- nvinfo : EIATTR_MIN_STACK_SIZE
	.align		4
.L_5:
        /*0024*/ 	.byte	0x04, 0x12
        /*0026*/ 	.short	(.L_7 - .L_6)
	.align		4
.L_6:
        /*0028*/ 	.word	index@(_Z12train_kernelPdP4NodePxS_ldi)
        /*002c*/ 	.word	0x00000000
.L_7:


//--------------------- .nv.compat                --------------------------
	.section	.nv.compat,"",@"SHT_CUDA_COMPAT_INFO"
	.align	4
        /*0000*/ 	.byte	0x02, 0x09, 0x00, 0x00, 0x02, 0x02, 0x01, 0x00, 0x02, 0x05, 0x05, 0x00, 0x03, 0x07, 0x01, 0x01
        /*0010*/ 	.byte	0x02, 0x03, 0x00, 0x00, 0x02, 0x06, 0x01, 0x00, 0x04, 0x0b, 0x08, 0x00, 0x01, 0x00, 0x00, 0x00
        /*0020*/ 	.byte	0x00, 0x00, 0x00, 0x00


//--------------------- .nv.info._Z12train_kernelPdP4NodePxS_ldi --------------------------
	.section	.nv.info._Z12train_kernelPdP4NodePxS_ldi,"",@"SHT_CUDA_INFO"
	.sectionflags	@""
	.align	4


	//----- nvinfo : EIATTR_CUDA_API_VERSION
	.align		4
        /*0000*/ 	.byte	0x04, 0x37
        /*0002*/ 	.short	(.L_9 - .L_8)
.L_8:
        /*0004*/ 	.word	0x00000082


	//----- nvinfo : EIATTR_KPARAM_INFO
	.align		4
.L_9:
        /*0008*/ 	.byte	0x04, 0x17
        /*000a*/ 	.short	(.L_11 - .L_10)
.L_10:
        /*000c*/ 	.word	0x00000000
        /*0010*/ 	.short	0x0006
        /*0012*/ 	.short	0x0030
        /*0014*/ 	.byte	0x00, 0xf0, 0x11, 0x00


	//----- nvinfo : EIATTR_KPARAM_INFO
	.align		4
.L_11:
        /*0018*/ 	.byte	0x04, 0x17
        /*001a*/ 	.short	(.L_13 - .L_12)
.L_12:
        /*001c*/ 	.word	0x00000000
        /*0020*/ 	.short	0x0005
        /*0022*/ 	.short	0x0028
        /*0024*/ 	.byte	0x00, 0xf0, 0x21, 0x00


	//----- nvinfo : EIATTR_KPARAM_INFO
	.align		4
.L_13:
        /*0028*/ 	.byte	0x04, 0x17
        /*002a*/ 	.short	(.L_15 - .L_14)
.L_14:
        /*002c*/ 	.word	0x00000000
        /*0030*/ 	.short	0x0004
        /*0032*/ 	.short	0x0020
        /*0034*/ 	.byte	0x00, 0xf0, 0x21, 0x00


	//----- nvinfo : EIATTR_KPARAM_INFO
	.align		4
.L_15:
        /*0038*/ 	.byte	0x04, 0x17
        /*003a*/ 	.short	(.L_17 - .L_16)
.L_16:
        /*003c*/ 	.word	0x00000000
        /*0040*/ 	.short	0x0003
        /*0042*/ 	.short	0x0018
        /*0044*/ 	.byte	0x00, 0xf5, 0x21, 0x00


	//----- nvinfo : EIATTR_KPARAM_INFO
	.align		4
.L_17:
        /*0048*/ 	.byte	0x04, 0x17
        /*004a*/ 	.short	(.L_19 - .L_18)
.L_18:
        /*004c*/ 	.word	0x00000000
        /*0050*/ 	.short	0x0002
        /*0052*/ 	.short	0x0010
        /*0054*/ 	.byte	0x00, 0xf5, 0x21, 0x00


	//----- nvinfo : EIATTR_KPARAM_INFO
	.align		4
.L_19:
        /*0058*/ 	.byte	0x04, 0x17
        /*005a*/ 	.short	(.L_21 - .L_20)
.L_20:
        /*005c*/ 	.word	0x00000000
        /*0060*/ 	.short	0x0001
        /*0062*/ 	.short	0x0008
        /*0064*/ 	.byte	0x00, 0xf5, 0x21, 0x00


	//----- nvinfo : EIATTR_KPARAM_INFO
	.align		4
.L_21:
        /*0068*/ 	.byte	0x04, 0x17
        /*006a*/ 	.short	(.L_23 - .L_22)
.L_22:
        /*006c*/ 	.word	0x00000000
        /*0070*/ 	.short	0x0000
        /*0072*/ 	.short	0x0000
        /*0074*/ 	.byte	0x00, 0xf5, 0x21, 0x00


	//----- nvinfo : EIATTR_SPARSE_MMA_MASK
	.align		4
.L_23:
        /*0078*/ 	.byte	0x03, 0x50
        /*007a*/ 	.short	0x0000


	//----- nvinfo : EIATTR_MAXREG_COUNT
	.align		4
        /*007c*/ 	.byte	0x03, 0x1b
        /*007e*/ 	.short	0x00ff


	//----- nvinfo : EIATTR_MERCURY_ISA_VERSION
	.align		4
        /*0080*/ 	.byte	0x03, 0x5f
        /*0082*/ 	.short	0x0101


	//----- nvinfo : EIATTR_VRC_CTA_INIT_COUNT
	.align		4
        /*0084*/ 	.byte	0x02, 0x4a
	.zero		1
	.zero		1


	//----- nvinfo : EIATTR_EXIT_INSTR_OFFSETS
	.align		4
        /*0088*/ 	.byte	0x04, 0x1c
        /*008a*/ 	.short	(.L_25 - .L_24)


	//   ....[0]....
.L_24:
        /*008c*/ 	.word	0x00000070


	//   ....[1]....
        /*0090*/ 	.word	0x00001570


	//   ....[2]....
        /*0094*/ 	.word	0x00001dd0


	//   ....[3]....
        /*0098*/ 	.word	0x00002230


	//   ....[4]....
        /*009c*/ 	.word	0x000024d0


	//   ....[5]....
        /*00a0*/ 	.word	0x00002600


	//----- nvinfo : EIATTR_CRS_STACK_SIZE
	.align		4
.L_25:
        /*00a4*/ 	.byte	0x04, 0x1e
        /*00a6*/ 	.short	(.L_27 - .L_26)
.L_26:
        /*00a8*/ 	.word	0x00000000


	//----- nvinfo : EIATTR_CBANK_PARAM_SIZE
	.align		4
.L_27:
        /*00ac*/ 	.byte	0x03, 0x19
        /*00ae*/ 	.short	0x0034


	//----- nvinfo : EIATTR_PARAM_CBANK
	.align		4
        /*00b0*/ 	.byte	0x04, 0x0a
        /*00b2*/ 	.short	(.L_29 - .L_28)
	.align		4
.L_28:
        /*00b4*/ 	.word	index@(.nv.constant0._Z12train_kernelPdP4NodePxS_ldi)
        /*00b8*/ 	.short	0x0380
        /*00ba*/ 	.short	0x0034


	//----- nvinfo : EIATTR_SW_WAR
	.align		4
.L_29:
        /*00bc*/ 	.byte	0x04, 0x36
        /*00be*/ 	.short	(.L_31 - .L_30)
.L_30:
        /*00c0*/ 	.word	0x00000008
.L_31:


//--------------------- .nv.callgraph             --------------------------
	.section	.nv.callgraph,"",@"SHT_CUDA_CALLGRAPH"
	.align	4
	.sectionentsize	8
	.align		4
        /*0000*/ 	.word	0x00000000
	.align		4
        /*0004*/ 	.word	0xffffffff
	.align		4
        /*0008*/ 	.word	0x00000000
	.align		4
        /*000c*/ 	.word	0xfffffffe
	.align		4
        /*0010*/ 	.word	0x00000000
	.align		4
        /*0014*/ 	.word	0xfffffffd
	.align		4
        /*0018*/ 	.word	0x00000000
	.align		4
        /*001c*/ 	.word	0xfffffffc


//--------------------- .text._Z12train_kernelPdP4NodePxS_ldi --------------------------
	.section	.text._Z12train_kernelPdP4NodePxS_ldi,"ax",@progbits
	.align	128
        .global         _Z12train_kernelPdP4NodePxS_ldi
        .type           _Z12train_kernelPdP4NodePxS_ldi,@function
        .size           _Z12train_kernelPdP4NodePxS_ldi,(.L_x_28 - _Z12train_kernelPdP4NodePxS_ldi)
        .other          _Z12train_kernelPdP4NodePxS_ldi,@"STO_CUDA_ENTRY STV_DEFAULT"
_Z12train_kernelPdP4NodePxS_ldi:
.text._Z12train_kernelPdP4NodePxS_ldi:
[----:B------:R-:W-:Y:S01]  /*0000*/  LDC R1, c[0x0][0x37c] ;  /* 0x0000df00ff017b82 */ /* 0x000fe20000000800 */
[----:B------:R-:W0:Y:S07]  /*0010*/  S2R R0, SR_TID.X ;  /* 0x0000000000007919 */ /* 0x000e2e0000002100 */
[----:B------:R-:W0:Y:S01]  /*0020*/  S2UR UR4, SR_CTAID.X ;  /* 0x00000000000479c3 */ /* 0x000e220000002500 */
[----:B------:R-:W1:Y:S07]  /*0030*/  LDCU UR5, c[0x0][0x3b0] ;  /* 0x00007600ff0577ac */ /* 0x000e6e0008000800 */
[----:B------:R-:W0:Y:S02]  /*0040*/  LDC R3, c[0x0][0x360] ;  /* 0x0000d800ff037b82 */ /* 0x000e240000000800 */
[----:B0-----:R-:W-:-:S05]  /*0050*/  IMAD R3, R3, UR4, R0 ;  /* 0x0000000403037c24 */ /* 0x001fca000f8e0200 */
[----:B-1----:R-:W-:-:S13]  /*0060*/  ISETP.GE.AND P0, PT, R3, UR5, PT ;  /* 0x0000000503007c0c */ /* 0x002fda000bf06270 */
[----:B------:R-:W-:Y:S05]  /*0070*/  @P0 EXIT ;  /* 0x000000000000094d */ /* 0x000fea0003800000 */
[----:B------:R-:W0:Y:S01]  /*0080*/  LDC.64 R6, c[0x0][0x388] ;  /* 0x0000e200ff067b82 */ /* 0x000e220000000a00 */
[----:B------:R-:W1:Y:S01]  /*0090*/  LDCU.64 UR4, c[0x0][0x358] ;  /* 0x00006b00ff0477ac */ /* 0x000e620008000a00 */
[----:B------:R-:W2:Y:S01]  /*00a0*/  LDCU.64 UR6, c[0x0][0x380] ;  /* 0x00007000ff0677ac */ /* 0x000ea20008000a00 */
[----:B0-----:R-:W-:-:S05]  /*00b0*/  IMAD.WIDE R6, R3, 0x10, R6 ;  /* 0x0000001003067825 */ /* 0x001fca00078e0206 */
[----:B-1----:R-:W3:Y:S04]  /*00c0*/  LDG.E R3, desc[UR4][R6.64+0x8] ;  /* 0x0000080406037981 */ /* 0x002ee8000c1e1900 */
[----:B------:R-:W4:Y:S01]  /*00d0*/  LDG.E R0, desc[UR4][R6.64+0xc] ;  /* 0x00000c0406007981 */ /* 0x000f22000c1e1900 */
[----:B------:R-:W-:Y:S01]  /*00e0*/  BSSY.RECONVERGENT B0, `(.L_x_0) ;  /* 0x00000f3000007945 */ /* 0x000fe20003800200 */
[----:B------:R-:W-:Y:S02]  /*00f0*/  CS2R R22, SRZ ;  /* 0x0000000000167805 */ /* 0x000fe4000001ff00 */
[----:B---3--:R-:W-:Y:S01]  /*0100*/  ISETP.GE.AND P1, PT, R3, 0x1, PT ;  /* 0x000000010300780c */ /* 0x008fe20003f26270 */
[----:B----4-:R-:W-:-:S12]  /*0110*/  IMAD.IADD R3, R0, 0x1, R3 ;  /* 0x0000000100037824 */ /* 0x010fd800078e0203 */
[----:B--2---:R-:W-:Y:S05]  /*0120*/  @!P1 BRA `(.L_x_1) ;  /* 0x0000000c00b89947 */ /* 0x004fea0003800000 */
[----:B------:R-:W-:Y:S01]  /*0130*/  VIADDMNMX R5, R0, 0x1, R3, !PT ;  /* 0x0000000100057846 */ /* 0x000fe20007800103 */
[----:B------:R-:W-:Y:S01]  /*0140*/  BSSY.RECONVERGENT B1, `(.L_x_2) ;  /* 0x0000079000017945 */ /* 0x000fe20003800200 */
[----:B------:R-:W-:-:S03]  /*0150*/  CS2R R22, SRZ ;  /* 0x0000000000167805 */ /* 0x000fc6000001ff00 */
[----:B------:R-:W-:Y:S02]  /*0160*/  IMAD.IADD R2, R0, 0x1, -R5 ;  /* 0x0000000100027824 */ /* 0x000fe400078e0a05 */
[----:B------:R-:W-:-:S03]  /*0170*/  IMAD.IADD R4, R5, 0x1, -R0 ;  /* 0x0000000105047824 */ /* 0x000fc600078e0a00 */
[----:B------:R-:W-:Y:S01]  /*0180*/  ISETP.GT.U32.AND P2, PT, R2, -0x10, PT ;  /* 0xfffffff00200780c */ /* 0x000fe20003f44070 */
[----:B------:R-:W-:Y:S01]  /*0190*/  IMAD.MOV.U32 R2, RZ, RZ, R0 ;  /* 0x000000ffff027224 */ /* 0x000fe200078e0000 */
[----:B------:R-:W-:-:S04]  /*01a0*/  LOP3.LUT R5, R4, 0xf, RZ, 0xc0, !PT ;  /* 0x0000000f04057812 */ /* 0x000fc800078ec0ff */
[----:B------:R-:W-:-:S07]  /*01b0*/  ISETP.NE.AND P0, PT, R5, RZ, PT ;  /* 0x000000ff0500720c */ /* 0x000fce0003f05270 */
[----:B------:R-:W-:Y:S06]  /*01c0*/  @P2 BRA `(.L_x_3) ;  /* 0x0000000400c02947 */ /* 0x000fec0003800000 */
[----:B------:R-:W0:Y:S01]  /*01d0*/  LDC.64 R8, c[0x0][0x390] ;  /* 0x0000e400ff087b82 */ /* 0x000e220000000a00 */
[----:B------:R-:W-:Y:S01]  /*01e0*/  LOP3.LUT R28, R4, 0xfffffff0, RZ, 0xc0, !PT ;  /* 0xfffffff0041c7812 */ /* 0x000fe200078ec0ff */
[----:B------:R-:W-:Y:S01]  /*01f0*/  IMAD.MOV.U32 R2, RZ, RZ, R0 ;  /* 0x000000ffff027224 */ /* 0x000fe200078e0000 */
[----:B------:R-:W-:-:S03]  /*0200*/  CS2R R22, SRZ ;  /* 0x0000000000167805 */ /* 0x000fc6000001ff00 */
[----:B------:R-:W-:Y:S02]  /*0210*/  IMAD.MOV R28, RZ, RZ, -R28 ;  /* 0x000000ffff1c7224 */ /* 0x000fe400078e0a1c */
[----:B------:R-:W1:Y:S01]  /*0220*/  LDC.64 R10, c[0x0][0x398] ;  /* 0x0000e600ff0a7b82 */ /* 0x000e620000000a00 */
[----:B0-----:R-:W-:-:S05]  /*0230*/  IADD3 R8, P3, PT, R8, 0x40, RZ ;  /* 0x0000004008087810 */ /* 0x001fca0007f7e0ff */
[----:B------:R-:W-:Y:S01]  /*0240*/  IMAD.X R9, RZ, RZ, R9, P3 ;  /* 0x000000ffff097224 */ /* 0x000fe200018e0609 */
[----:B-1----:R-:W-:-:S05]  /*0250*/  IADD3 R10, P2, PT, R10, 0x40, RZ ;  /* 0x000000400a0a7810 */ /* 0x002fca0007f5e0ff */
[----:B------:R-:W-:-:S08]  /*0260*/  IMAD.X R11, RZ, RZ, R11, P2 ;  /* 0x000000ffff0b7224 */ /* 0x000fd000010e060b */
.L_x_4:
[----:B------:R-:W-:-:S05]  /*0270*/  IMAD.WIDE R26, R2, 0x8, R8 ;  /* 0x00000008021a7825 */ /* 0x000fca00078e0208 */
[----:B------:R-:W2:Y:S01]  /*0280*/  LDG.E.64 R14, desc[UR4][R26.64+-0x40] ;  /* 0xffffc0041a0e7981 */ /* 0x000ea2000c1e1b00 */
[----:B------:R-:W-:-:S03]  /*0290*/  IMAD.WIDE R12, R2, 0x8, R10 ;  /* 0x00000008020c7825 */ /* 0x000fc600078e020a */
[----:B------:R-:W3:Y:S01]  /*02a0*/  LDG.E.64 R16, desc[UR4][R26.64+-0x38] ;  /* 0xffffc8041a107981 */ /* 0x000ee2000c1e1b00 */
[----:B--2---:R-:W-:-:S04]  /*02b0*/  LEA R18, P2, R14, UR6, 0x3 ;  /* 0x000000060e127c11 */ /* 0x004fc8000f8418ff */
[----:B------:R-:W-:Y:S02]  /*02c0*/  LEA.HI.X R19, R14, UR7, R15, 0x3, P2 ;  /* 0x000000070e137c11 */ /* 0x000fe400090f1c0f */
[----:B------:R-:W2:Y:S04]  /*02d0*/  LDG.E.64 R14, desc[UR4][R12.64+-0x40] ;  /* 0xffffc0040c0e7981 */ /* 0x000ea8000c1e1b00 */
[----:B------:R-:W2:Y:S01]  /*02e0*/  LDG.E.64 R18, desc[UR4][R18.64] ;  /* 0x0000000412127981 */ /* 0x000ea2000c1e1b00 */
[----:B---3--:R-:W-:-:S04]  /*02f0*/  LEA R20, P2, R16, UR6, 0x3 ;  /* 0x0000000610147c11 */ /* 0x008fc8000f8418ff */
[----:B------:R-:W-:Y:S02]  /*0300*/  LEA.HI.X R21, R16, UR7, R17, 0x3, P2 ;  /* 0x0000000710157c11 */ /* 0x000fe400090f1c11 */
[----:B------:R-:W3:Y:S04]  /*0310*/  LDG.E.64 R16, desc[UR4][R12.64+-0x38] ;  /* 0xffffc8040c107981 */ /* 0x000ee8000c1e1b00 */
[----:B------:R-:W3:Y:S01]  /*0320*/  LDG.E.64 R20, desc[UR4][R20.64] ;  /* 0x0000000414147981 */ /* 0x000ee2000c1e1b00 */
[----:B--2---:R-:W-:-:S03]  /*0330*/  DFMA R18, R14, R18, R22 ;  /* 0x000000120e12722b */ /* 0x004fc60000000016 */
[----:B------:R-:W2:Y:S05]  /*0340*/  LDG.E.64 R14, desc[UR4][R26.64+-0x30] ;  /* 0xffffd0041a0e7981 */ /* 0x000eaa000c1e1b00 */
[----:B---3--:R-:W-:Y:S01]  /*0350*/  DFMA R20, R16, R20, R18 ;  /* 0x000000141014722b */ /* 0x008fe20000000012 */
        /* <DEDUP_REMOVED lines=52> */
[----:B------:R-:W3:Y:S01]  /*06a0*/  LDG.E.64 R20, desc[UR4][R20.64] ;  /* 0x0000000414147981 */ /* 0x000ee2000c1e1b00 */
[C---:B--2---:R-:W-:Y:S01]  /*06b0*/  LEA R24, P2, R14.reuse, UR6, 0x3 ;  /* 0x000000060e187c11 */ /* 0x044fe2000f8418ff */
[----:B---3--:R-:W-:Y:S02]  /*06c0*/  DFMA R20, R16, R20, R18 ;  /* 0x000000141014722b */ /* 0x008fe40000000012 */
[----:B------:R-:W2:Y:S01]  /*06d0*/  LDG.E.64 R16, desc[UR4][R26.64+0x20] ;  /* 0x000020041a107981 */ /* 0x000ea2000c1e1b00 */
[----:B------:R-:W-:-:S03]  /*06e0*/  LEA.HI.X R25, R14, UR7, R15, 0x3, P2 ;  /* 0x000000070e197c11 */ /* 0x000fc600090f1c0f */
[----:B------:R-:W3:Y:S04]  /*06f0*/  LDG.E.64 R18, desc[UR4][R12.64+0x18] ;  /* 0x000018040c127981 */ /* 0x000ee8000c1e1b00 */
[----:B------:R-:W3:Y:S01]  /*0700*/  LDG.E.64 R22, desc[UR4][R24.64] ;  /* 0x0000000418167981 */ /* 0x000ee2000c1e1b00 */
[----:B--2---:R-:W-:-:S04]  /*0710*/  LEA R14, P2, R16, UR6, 0x3 ;  /* 0x00000006100e7c11 */ /* 0x004fc8000f8418ff */
[----:B------:R-:W-:Y:S02]  /*0720*/  LEA.HI.X R15, R16, UR7, R17, 0x3, P2 ;  /* 0x00000007100f7c11 */ /* 0x000fe400090f1c11 */
[----:B------:R-:W2:Y:S01]  /*0730*/  LDG.E.64 R16, desc[UR4][R12.64+0x20] ;  /* 0x000020040c107981 */ /* 0x000ea2000c1e1b00 */
[----:B---3--:R-:W-:-:S03]  /*0740*/  DFMA R22, R18, R22, R20 ;  /* 0x000000161216722b */ /* 0x008fc60000000014 */
[----:B------:R-:W3:Y:S04]  /*0750*/  LDG.E.64 R18, desc[UR4][R26.64+0x28] ;  /* 0x000028041a127981 */ /* 0x000ee8000c1e1b00 */
[----:B------:R-:W2:Y:S01]  /*0760*/  LDG.E.64 R14, desc[UR4][R14.64] ;  /* 0x000000040e0e7981 */ /* 0x000ea2000c1e1b00 */
[C---:B---3--:R-:W-:Y:S01]  /*0770*/  LEA R20, P2, R18.reuse, UR6, 0x3 ;  /* 0x0000000612147c11 */ /* 0x048fe2000f8418ff */
[----:B--2---:R-:W-:Y:S02]  /*0780*/  DFMA R14, R16, R14, R22 ;  /* 0x0000000e100e722b */ /* 0x004fe40000000016 */
[----:B------:R-:W2:Y:S01]  /*0790*/  LDG.E.64 R16, desc[UR4][R26.64+0x30] ;  /* 0x000030041a107981 */ /* 0x000ea2000c1e1b00 */
[----:B------:R-:W-:-:S03]  /*07a0*/  LEA.HI.X R21, R18, UR7, R19, 0x3, P2 ;  /* 0x0000000712157c11 */ /* 0x000fc600090f1c13 */
[----:B------:R-:W3:Y:S04]  /*07b0*/  LDG.E.64 R22, desc[UR4][R26.64+0x38] ;  /* 0x000038041a167981 */ /* 0x000ee8000c1e1b00 */
[----:B------:R-:W4:Y:S04]  /*07c0*/  LDG.E.64 R18, desc[UR4][R12.64+0x28] ;  /* 0x000028040c127981 */ /* 0x000f28000c1e1b00 */
[----:B------:R-:W4:Y:S01]  /*07d0*/  LDG.E.64 R20, desc[UR4][R20.64] ;  /* 0x0000000414147981 */ /* 0x000f22000c1e1b00 */
[----:B--2---:R-:W-:-:S04]  /*07e0*/  LEA R24, P2, R16, UR6, 0x3 ;  /* 0x0000000610187c11 */ /* 0x004fc8000f8418ff */
[----:B------:R-:W-:Y:S02]  /*07f0*/  LEA.HI.X R25, R16, UR7, R17, 0x3, P2 ;  /* 0x0000000710197c11 */ /* 0x000fe400090f1c11 */
[----:B---3--:R-:W-:-:S04]  /*0800*/  LEA R16, P2, R22, UR6, 0x3 ;  /* 0x0000000616107c11 */ /* 0x008fc8000f8418ff */
[----:B------:R-:W2:Y:S01]  /*0810*/  LDG.E.64 R24, desc[UR4][R24.64] ;  /* 0x0000000418187981 */ /* 0x000ea2000c1e1b00 */
[----:B----4-:R-:W-:-:S03]  /*0820*/  DFMA R18, R18, R20, R14 ;  /* 0x000000141212722b */ /* 0x010fc6000000000e */
[----:B------:R-:W2:Y:S01]  /*0830*/  LDG.E.64 R14, desc[UR4][R12.64+0x30] ;  /* 0x000030040c0e7981 */ /* 0x000ea2000c1e1b00 */
[----:B------:R-:W-:-:S03]  /*0840*/  LEA.HI.X R17, R22, UR7, R23, 0x3, P2 ;  /* 0x0000000716117c11 */ /* 0x000fc600090f1c17 */
[----:B------:R-:W3:Y:S04]  /*0850*/  LDG.E.64 R22, desc[UR4][R12.64+0x38] ;  /* 0x000038040c167981 */ /* 0x000ee8000c1e1b00 */
[----:B------:R-:W3:Y:S01]  /*0860*/  LDG.E.64 R16, desc[UR4][R16.64] ;  /* 0x0000000410107981 */ /* 0x000ee2000c1e1b00 */
[----:B------:R-:W-:-:S05]  /*0870*/  VIADD R28, R28, 0x10 ;  /* 0x000000101c1c7836 */ /* 0x000fca0000000000 */
[----:B------:R-:W-:Y:S01]  /*0880*/  ISETP.NE.AND P2, PT, R28, RZ, PT ;  /* 0x000000ff1c00720c */ /* 0x000fe20003f45270 */
[----:B------:R-:W-:Y:S01]  /*0890*/  VIADD R2, R2, 0x10 ;  /* 0x0000001002027836 */ /* 0x000fe20000000000 */
[----:B--2---:R-:W-:-:S08]  /*08a0*/  DFMA R14, R14, R24, R18 ;  /* 0x000000180e0e722b */ /* 0x004fd00000000012 */
[----:B---3--:R-:W-:-:S03]  /*08b0*/  DFMA R22, R22, R16, R14 ;  /* 0x000000101616722b */ /* 0x008fc6000000000e */
[----:B------:R-:W-:Y:S08]  /*08c0*/  @P2 BRA `(.L_x_4) ;  /* 0xfffffff800682947 */ /* 0x000ff0000383ffff */
.L_x_3:
[----:B------:R-:W-:Y:S05]  /*08d0*/  BSYNC.RECONVERGENT B1 ;  /* 0x0000000000017941 */ /* 0x000fea0003800200 */
.L_x_2:
[----:B------:R-:W-:Y:S05]  /*08e0*/  @!P0 BRA `(.L_x_1) ;  /* 0x0000000400c88947 */ /* 0x000fea0003800000 */
[----:B------:R-:W-:Y:S01]  /*08f0*/  ISETP.GE.U32.AND P2, PT, R5, 0x8, PT ;  /* 0x000000080500780c */ /* 0x000fe20003f46070 */
[----:B------:R-:W-:Y:S01]  /*0900*/  BSSY.RECONVERGENT B1, `(.L_x_5) ;  /* 0x000003a000017945 */ /* 0x000fe20003800200 */
[----:B------:R-:W-:-:S04]  /*0910*/  LOP3.LUT R8, R4, 0x7, RZ, 0xc0, !PT ;  /* 0x0000000704087812 */ /* 0x000fc800078ec0ff */
[----:B------:R-:W-:-:S07]  /*0920*/  ISETP.NE.AND P0, PT, R8, RZ, PT ;  /* 0x000000ff0800720c */ /* 0x000fce0003f05270 */
[----:B------:R-:W-:Y:S06]  /*0930*/  @!P2 BRA `(.L_x_6) ;  /* 0x0000000000d8a947 */ /* 0x000fec0003800000 */
[----:B------:R-:W0:Y:S01]  /*0940*/  LDC.64 R16, c[0x0][0x390] ;  /* 0x0000e400ff107b82 */ /* 0x000e220000000a00 */
[----:B------:R-:W1:Y:S07]  /*0950*/  LDCU.64 UR8, c[0x0][0x380] ;  /* 0x00007000ff0877ac */ /* 0x000e6e0008000a00 */
[----:B------:R-:W2:Y:S01]  /*0960*/  LDC.64 R14, c[0x0][0x398] ;  /* 0x0000e600ff0e7b82 */ /* 0x000ea20000000a00 */
[----:B0-----:R-:W-:-:S05]  /*0970*/  IMAD.WIDE R16, R2, 0x8, R16 ;  /* 0x0000000802107825 */ /* 0x001fca00078e0210 */
[----:B------:R-:W1:Y:S04]  /*0980*/  LDG.E.64 R18, desc[UR4][R16.64] ;  /* 0x0000000410127981 */ /* 0x000e68000c1e1b00 */
[----:B------:R-:W3:Y:S04]  /*0990*/  LDG.E.64 R12, desc[UR4][R16.64+0x8] ;  /* 0x00000804100c7981 */ /* 0x000ee8000c1e1b00 */
[----:B------:R-:W4:Y:S01]  /*09a0*/  LDG.E.64 R10, desc[UR4][R16.64+0x10] ;  /* 0x00001004100a7981 */ /* 0x000f22000c1e1b00 */
[----:B--2---:R-:W-:-:S05]  /*09b0*/  IMAD.WIDE R14, R2, 0x8, R14 ;  /* 0x00000008020e7825 */ /* 0x004fca00078e020e */
[----:B------:R-:W2:Y:S04]  /*09c0*/  LDG.E.64 R26, desc[UR4][R14.64] ;  /* 0x000000040e1a7981 */ /* 0x000ea8000c1e1b00 */
[----:B------:R-:W5:Y:S01]  /*09d0*/  LDG.E.64 R20, desc[UR4][R14.64+0x8] ;  /* 0x000008040e147981 */ /* 0x000f62000c1e1b00 */
[----:B-1----:R-:W-:-:S04]  /*09e0*/  LEA R24, P2, R18, UR8, 0x3 ;  /* 0x0000000812187c11 */ /* 0x002fc8000f8418ff */
[----:B------:R-:W-:Y:S02]  /*09f0*/  LEA.HI.X R25, R18, UR9, R19, 0x3, P2 ;  /* 0x0000000912197c11 */ /* 0x000fe400090f1c13 */
[----:B------:R-:W5:Y:S04]  /*0a00*/  LDG.E.64 R18, desc[UR4][R16.64+0x18] ;  /* 0x0000180410127981 */ /* 0x000f68000c1e1b00 */
[----:B------:R-:W2:Y:S01]  /*0a10*/  LDG.E.64 R24, desc[UR4][R24.64] ;  /* 0x0000000418187981 */ /* 0x000ea2000c1e1b00 */
[----:B---3--:R-:W-:-:S04]  /*0a20*/  LEA R28, P2, R12, UR8, 0x3 ;  /* 0x000000080c1c7c11 */ /* 0x008fc8000f8418ff */
[----:B------:R-:W-:Y:S02]  /*0a30*/  LEA.HI.X R29, R12, UR9, R13, 0x3, P2 ;  /* 0x000000090c1d7c11 */ /* 0x000fe400090f1c0d */
[----:B----4-:R-:W-:-:S04]  /*0a40*/  LEA R12, P2, R10, UR8, 0x3 ;  /* 0x000000080a0c7c11 */ /* 0x010fc8000f8418ff */
[----:B------:R-:W-:Y:S02]  /*0a50*/  LEA.HI.X R13, R10, UR9, R11, 0x3, P2 ;  /* 0x000000090a0d7c11 */ /* 0x000fe400090f1c0b */
[----:B------:R-:W3:Y:S04]  /*0a60*/  LDG.E.64 R10, desc[UR4][R28.64] ;  /* 0x000000041c0a7981 */ /* 0x000ee8000c1e1b00 */
[----:B------:R-:W4:Y:S04]  /*0a70*/  LDG.E.64 R12, desc[UR4][R12.64] ;  /* 0x000000040c0c7981 */ /* 0x000f28000c1e1b00 */
[----:B------:R-:W4:Y:S01]  /*0a80*/  LDG.E.64 R28, desc[UR4][R16.64+0x38] ;  /* 0x00003804101c7981 */ /* 0x000f22000c1e1b00 */
[----:B--2---:R-:W-:-:S03]  /*0a90*/  DFMA R24, R26, R24, R22 ;  /* 0x000000181a18722b */ /* 0x004fc60000000016 */
[----:B------:R-:W4:Y:S01]  /*0aa0*/  LDG.E.64 R22, desc[UR4][R14.64+0x10] ;  /* 0x000010040e167981 */ /* 0x000f22000c1e1b00 */
[----:B-----5:R-:W-:-:S04]  /*0ab0*/  LEA R26, P2, R18, UR8, 0x3 ;  /* 0x00000008121a7c11 */ /* 0x020fc8000f8418ff */
[----:B------:R-:W-:Y:S02]  /*0ac0*/  LEA.HI.X R27, R18, UR9, R19, 0x3, P2 ;  /* 0x00000009121b7c11 */ /* 0x000fe400090f1c13 */
[----:B------:R-:W2:Y:S01]  /*0ad0*/  LDG.E.64 R18, desc[UR4][R16.64+0x20] ;  /* 0x0000200410127981 */ /* 0x000ea2000c1e1b00 */
[----:B---3--:R-:W-:-:S03]  /*0ae0*/  DFMA R20, R20, R10, R24 ;  /* 0x0000000a1414722b */ /* 0x008fc60000000018 */
[----:B------:R-:W3:Y:S04]  /*0af0*/  LDG.E.64 R26, desc[UR4][R26.64] ;  /* 0x000000041a1a7981 */ /* 0x000ee8000c1e1b00 */
[----:B------:R-:W5:Y:S04]  /*0b00*/  LDG.E.64 R24, desc[UR4][R16.64+0x28] ;  /* 0x0000280410187981 */ /* 0x000f68000c1e1b00 */
[----:B------:R-:W3:Y:S01]  /*0b10*/  LDG.E.64 R10, desc[UR4][R14.64+0x18] ;  /* 0x000018040e0a7981 */ /* 0x000ee2000c1e1b00 */
[----:B----4-:R-:W-:-:S03]  /*0b20*/  DFMA R22, R22, R12, R20 ;  /* 0x0000000c1616722b */ /* 0x010fc60000000014 */
[----:B------:R0:W4:Y:S01]  /*0b30*/  LDG.E.64 R20, desc[UR4][R16.64+0x30] ;  /* 0x0000300410147981 */ /* 0x000122000c1e1b00 */
[----:B--2---:R-:W-:-:S04]  /*0b40*/  LEA R12, P2, R18, UR8, 0x3 ;  /* 0x00000008120c7c11 */ /* 0x004fc8000f8418ff */
[----:B------:R-:W-:Y:S02]  /*0b50*/  LEA.HI.X R13, R18, UR9, R19, 0x3, P2 ;  /* 0x00000009120d7c11 */ /* 0x000fe400090f1c13 */
[----:B-----5:R-:W-:-:S04]  /*0b60*/  LEA R18, P2, R24, UR8, 0x3 ;  /* 0x0000000818127c11 */ /* 0x020fc8000f8418ff */
[----:B------:R-:W2:Y:S01]  /*0b70*/  LDG.E.64 R12, desc[UR4][R12.64] ;  /* 0x000000040c0c7981 */ /* 0x000ea2000c1e1b00 */
[----:B---3--:R-:W-:-:S03]  /*0b80*/  DFMA R10, R10, R26, R22 ;  /* 0x0000001a0a0a722b */ /* 0x008fc60000000016 */
[----:B------:R-:W2:Y:S01]  /*0b90*/  LDG.E.64 R22, desc[UR4][R14.64+0x20] ;  /* 0x000020040e167981 */ /* 0x000ea2000c1e1b00 */
[----:B------:R-:W-:-:S03]  /*0ba0*/  LEA.HI.X R19, R24, UR9, R25, 0x3, P2 ;  /* 0x0000000918137c11 */ /* 0x000fc600090f1c19 */
[----:B------:R-:W3:Y:S04]  /*0bb0*/  LDG.E.64 R24, desc[UR4][R14.64+0x30] ;  /* 0x000030040e187981 */ /* 0x000ee8000c1e1b00 */
[----:B------:R-:W5:Y:S01]  /*0bc0*/  LDG.E.64 R18, desc[UR4][R18.64] ;  /* 0x0000000412127981 */ /* 0x000f62000c1e1b00 */
[----:B0-----:R-:W-:-:S04]  /*0bd0*/  LEA R16, P2, R28, UR8, 0x3 ;  /* 0x000000081c107c11 */ /* 0x001fc8000f8418ff */
[----:B------:R-:W-:Y:S02]  /*0be0*/  LEA.HI.X R17, R28, UR9, R29, 0x3, P2 ;  /* 0x000000091c117c11 */ /* 0x000fe400090f1c1d */
[----:B------:R-:W3:Y:S04]  /*0bf0*/  LDG.E.64 R28, desc[UR4][R14.64+0x38] ;  /* 0x000038040e1c7981 */ /* 0x000ee8000c1e1b00 */
[----:B------:R-:W3:Y:S01]  /*0c00*/  LDG.E.64 R16, desc[UR4][R16.64] ;  /* 0x0000000410107981 */ /* 0x000ee2000c1e1b00 */
[----:B----4-:R-:W-:-:S04]  /*0c10*/  LEA R26, P3, R20, UR8, 0x3 ;  /* 0x00000008141a7c11 */ /* 0x010fc8000f8618ff */
[----:B------:R-:W-:Y:S02]  /*0c20*/  LEA.HI.X R27, R20, UR9, R21, 0x3, P3 ;  /* 0x00000009141b7c11 */ /* 0x000fe400098f1c15 */
[----:B------:R-:W5:Y:S04]  /*0c30*/  LDG.E.64 R20, desc[UR4][R14.64+0x28] ;  /* 0x000028040e147981 */ /* 0x000f68000c1e1b00 */
[----:B------:R-:W3:Y:S01]  /*0c40*/  LDG.E.64 R26, desc[UR4][R26.64] ;  /* 0x000000041a1a7981 */ /* 0x000ee2000c1e1b00 */
[----:B--2---:R-:W-:Y:S01]  /*0c50*/  DFMA R10, R22, R12, R10 ;  /* 0x0000000c160a722b */ /* 0x004fe2000000000a */
[----:B------:R-:W-:-:S07]  /*0c60*/  VIADD R2, R2, 0x8 ;  /* 0x0000000802027836 */ /* 0x000fce0000000000 */
[----:B-----5:R-:W-:-:S08]  /*0c70*/  DFMA R10, R20, R18, R10 ;  /* 0x00000012140a722b */ /* 0x020fd0000000000a */
[----:B---3--:R-:W-:-:S08]  /*0c80*/  DFMA R10, R24, R26, R10 ;  /* 0x0000001a180a722b */ /* 0x008fd0000000000a */
[----:B------:R-:W-:-:S11]  /*0c90*/  DFMA R22, R28, R16, R10 ;  /* 0x000000101c16722b */ /* 0x000fd6000000000a */
.L_x_6:
[----:B------:R-:W-:Y:S05]  /*0ca0*/  BSYNC.RECONVERGENT B1 ;  /* 0x0000000000017941 */ /* 0x000fea0003800200 */
.L_x_5:
        /* <DEDUP_REMOVED lines=12> */
[----:B------:R-:W4:Y:S04]  /*0d70*/  LDG.E.64 R18, desc[UR4][R24.64+0x10] ;  /* 0x0000100418127981 */ /* 0x000f28000c1e1b00 */
[----:B------:R-:W5:Y:S01]  /*0d80*/  LDG.E.64 R4, desc[UR4][R24.64+0x18] ;  /* 0x0000180418047981 */ /* 0x000f62000c1e1b00 */
[----:B--2---:R-:W-:-:S05]  /*0d90*/  IMAD.WIDE R8, R2, 0x8, R8 ;  /* 0x0000000802087825 */ /* 0x004fca00078e0208 */
[----:B------:R-:W2:Y:S01]  /*0da0*/  LDG.E.64 R24, desc[UR4][R8.64+0x10] ;  /* 0x0000100408187981 */ /* 0x000ea2000c1e1b00 */
[----:B-1----:R-:W-:-:S04]  /*0db0*/  LEA R12, P2, R10, UR8, 0x3 ;  /* 0x000000080a0c7c11 */ /* 0x002fc8000f8418ff */
[----:B------:R-:W-:Y:S02]  /*0dc0*/  LEA.HI.X R13, R10, UR9, R11, 0x3, P2 ;  /* 0x000000090a0d7c11 */ /* 0x000fe400090f1c0b */
[C---:B---3--:R-:W-:Y:S01]  /*0dd0*/  LEA R16, P2, R14.reuse, UR8, 0x3 ;  /* 0x000000080e107c11 */ /* 0x048fe2000f8418ff */
[----:B------:R-:W3:Y:S04]  /*0de0*/  LDG.E.64 R10, desc[UR4][R8.64] ;  /* 0x00000004080a7981 */ /* 0x000ee8000c1e1b00 */
[----:B------:R-:W3:Y:S01]  /*0df0*/  LDG.E.64 R12, desc[UR4][R12.64] ;  /* 0x000000040c0c7981 */ /* 0x000ee2000c1e1b00 */
[----:B------:R-:W-:Y:S02]  /*0e00*/  LEA.HI.X R17, R14, UR9, R15, 0x3, P2 ;  /* 0x000000090e117c11 */ /* 0x000fe400090f1c0f */
[C---:B----4-:R-:W-:Y:S01]  /*0e10*/  LEA R20, P2, R18.reuse, UR8, 0x3 ;  /* 0x0000000812147c11 */ /* 0x050fe2000f8418ff */
[----:B------:R-:W4:Y:S04]  /*0e20*/  LDG.E.64 R14, desc[UR4][R8.64+0x8] ;  /* 0x00000804080e7981 */ /* 0x000f28000c1e1b00 */
[----:B------:R-:W4:Y:S01]  /*0e30*/  LDG.E.64 R16, desc[UR4][R16.64] ;  /* 0x0000000410107981 */ /* 0x000f22000c1e1b00 */
[----:B------:R-:W-:-:S02]  /*0e40*/  LEA.HI.X R21, R18, UR9, R19, 0x3, P2 ;  /* 0x0000000912157c11 */ /* 0x000fc400090f1c13 */
[----:B-----5:R-:W-:-:S04]  /*0e50*/  LEA R18, P2, R4, UR8, 0x3 ;  /* 0x0000000804127c11 */ /* 0x020fc8000f8418ff */
[----:B------:R-:W2:Y:S01]  /*0e60*/  LDG.E.64 R20, desc[UR4][R20.64] ;  /* 0x0000000414147981 */ /* 0x000ea2000c1e1b00 */
[----:B------:R-:W-:-:S03]  /*0e70*/  LEA.HI.X R19, R4, UR9, R5, 0x3, P2 ;  /* 0x0000000904137c11 */ /* 0x000fc600090f1c05 */
[----:B------:R-:W5:Y:S04]  /*0e80*/  LDG.E.64 R4, desc[UR4][R8.64+0x18] ;  /* 0x0000180408047981 */ /* 0x000f68000c1e1b00 */
[----:B------:R-:W5:Y:S01]  /*0e90*/  LDG.E.64 R18, desc[UR4][R18.64] ;  /* 0x0000000412127981 */ /* 0x000f62000c1e1b00 */
[----:B------:R-:W-:Y:S01]  /*0ea0*/  VIADD R2, R2, 0x4 ;  /* 0x0000000402027836 */ /* 0x000fe20000000000 */
[----:B---3--:R-:W-:-:S08]  /*0eb0*/  DFMA R10, R10, R12, R22 ;  /* 0x0000000c0a0a722b */ /* 0x008fd00000000016 */
[----:B----4-:R-:W-:-:S08]  /*0ec0*/  DFMA R10, R14, R16, R10 ;  /* 0x000000100e0a722b */ /* 0x010fd0000000000a */
[----:B--2---:R-:W-:-:S08]  /*0ed0*/  DFMA R10, R24, R20, R10 ;  /* 0x00000014180a722b */ /* 0x004fd0000000000a */
[----:B-----5:R-:W-:-:S11]  /*0ee0*/  DFMA R22, R4, R18, R10 ;  /* 0x000000120416722b */ /* 0x020fd6000000000a */
.L_x_8:
[----:B------:R-:W-:Y:S05]  /*0ef0*/  BSYNC.RECONVERGENT B1 ;  /* 0x0000000000017941 */ /* 0x000fea0003800200 */
.L_x_7:
[----:B------:R-:W-:Y:S05]  /*0f00*/  @!P0 BRA `(.L_x_1) ;  /* 0x0000000000408947 */ /* 0x000fea0003800000 */
[----:B------:R-:W0:Y:S01]  /*0f10*/  LDC.64 R8, c[0x0][0x390] ;  /* 0x0000e400ff087b82 */ /* 0x000e220000000a00 */
[----:B------:R-:W-:-:S07]  /*0f20*/  IMAD.MOV R26, RZ, RZ, -R26 ;  /* 0x000000ffff1a7224 */ /* 0x000fce00078e0a1a */
[----:B------:R-:W1:Y:S02]  /*0f30*/  LDC.64 R4, c[0x0][0x398] ;  /* 0x0000e600ff047b82 */ /* 0x000e640000000a00 */
.L_x_9:
[C---:B0-----:R-:W-:Y:S01]  /*0f40*/  IMAD.WIDE R10, R2.reuse, 0x8, R8 ;  /* 0x00000008020a7825 */ /* 0x041fe200078e0208 */
[----:B------:R-:W0:Y:S05]  /*0f50*/  LDCU.64 UR8, c[0x0][0x380] ;  /* 0x00007000ff0877ac */ /* 0x000e2a0008000a00 */
[----:B------:R-:W0:Y:S01]  /*0f60*/  LDG.E.64 R10, desc[UR4][R10.64] ;  /* 0x000000040a0a7981 */ /* 0x000e22000c1e1b00 */
[----:B-1----:R-:W-:-:S06]  /*0f70*/  IMAD.WIDE R12, R2, 0x8, R4 ;  /* 0x00000008020c7825 */ /* 0x002fcc00078e0204 */
[----:B------:R-:W2:Y:S01]  /*0f80*/  LDG.E.64 R12, desc[UR4][R12.64] ;  /* 0x000000040c0c7981 */ /* 0x000ea2000c1e1b00 */
[----:B------:R-:W-:Y:S01]  /*0f90*/  VIADD R26, R26, 0x1 ;  /* 0x000000011a1a7836 */ /* 0x000fe20000000000 */
[----:B0-----:R-:W-:-:S04]  /*0fa0*/  LEA R14, P0, R10, UR8, 0x3 ;  /* 0x000000080a0e7c11 */ /* 0x001fc8000f8018ff */
[----:B------:R-:W-:-:S06]  /*0fb0*/  LEA.HI.X R15, R10, UR9, R11, 0x3, P0 ;  /* 0x000000090a0f7c11 */ /* 0x000fcc00080f1c0b */
[----:B------:R-:W2:Y:S01]  /*0fc0*/  LDG.E.64 R14, desc[UR4][R14.64] ;  /* 0x000000040e0e7981 */ /* 0x000ea2000c1e1b00 */
[----:B------:R-:W-:Y:S01]  /*0fd0*/  ISETP.NE.AND P0, PT, R26, RZ, PT ;  /* 0x000000ff1a00720c */ /* 0x000fe20003f05270 */
[----:B------:R-:W-:Y:S01]  /*0fe0*/  VIADD R2, R2, 0x1 ;  /* 0x0000000102027836 */ /* 0x000fe20000000000 */
[----:B--2---:R-:W-:-:S11]  /*0ff0*/  DFMA R22, R12, R14, R22 ;  /* 0x0000000e0c16722b */ /* 0x004fd60000000016 */
[----:B------:R-:W-:Y:S05]  /*1000*/  @P0 BRA `(.L_x_9) ;  /* 0xfffffffc00cc0947 */ /* 0x000fea000383ffff */
.L_x_1:
[----:B------:R-:W-:Y:S05]  /*1010*/  BSYNC.RECONVERGENT B0 ;  /* 0x0000000000007941 */ /* 0x000fea0003800200 */
.L_x_0:
[----:B------:R-:W-:Y:S01]  /*1020*/  IMAD.MOV.U32 R4, RZ, RZ, 0x652b82fe ;  /* 0x652b82feff047424 */ /* 0x000fe200078e00ff */
[----:B------:R-:W-:Y:S01]  /*1030*/  UMOV UR6, 0xfefa39ef ;  /* 0xfefa39ef00067882 */ /* 0x000fe20000000000 */
[----:B------:R-:W-:Y:S01]  /*1040*/  IMAD.MOV.U32 R5, RZ, RZ, 0x3ff71547 ;  /* 0x3ff71547ff057424 */ /* 0x000fe200078e00ff */
[----:B------:R-:W-:Y:S01]  /*1050*/  UMOV UR7, 0x3fe62e42 ;  /* 0x3fe62e4200077882 */ /* 0x000fe20000000000 */
[----:B------:R-:W-:Y:S01]  /*1060*/  FSETP.GEU.AND P0, PT, |R23|, 4.1917929649353027344, PT ;  /* 0x4086232b1700780b */ /* 0x000fe20003f0e200 */
[----:B------:R-:W-:Y:S03]  /*1070*/  BSSY.RECONVERGENT B0, `(.L_x_10) ;  /* 0x0000036000007945 */ /* 0x000fe60003800200 */
[----:B------:R-:W-:-:S08]  /*1080*/  DFMA R4, R22, R4, 6.75539944105574400000e+15 ;  /* 0x433800001604742b */ /* 0x000fd00000000004 */
[----:B------:R-:W-:-:S08]  /*1090*/  DADD R8, R4, -6.75539944105574400000e+15 ;  /* 0xc338000004087429 */ /* 0x000fd00000000000 */
[----:B------:R-:W-:Y:S01]  /*10a0*/  DFMA R10, R8, -UR6, R22 ;  /* 0x80000006080a7c2b */ /* 0x000fe20008000016 */
[----:B------:R-:W-:Y:S01]  /*10b0*/  UMOV UR6, 0x3b39803f ;  /* 0x3b39803f00067882 */ /* 0x000fe20000000000 */
[----:B------:R-:W-:-:S06]  /*10c0*/  UMOV UR7, 0x3c7abc9e ;  /* 0x3c7abc9e00077882 */ /* 0x000fcc0000000000 */
[----:B------:R-:W-:Y:S01]  /*10d0*/  DFMA R8, R8, -UR6, R10 ;  /* 0x8000000608087c2b */ /* 0x000fe2000800000a */
[----:B------:R-:W-:Y:S01]  /*10e0*/  UMOV UR6, 0x69ce2bdf ;  /* 0x69ce2bdf00067882 */ /* 0x000fe20000000000 */
[----:B------:R-:W-:Y:S01]  /*10f0*/  IMAD.MOV.U32 R10, RZ, RZ, -0x35dec16 ;  /* 0xfca213eaff0a7424 */ /* 0x000fe200078e00ff */
[----:B------:R-:W-:Y:S01]  /*1100*/  UMOV UR7, 0x3e5ade15 ;  /* 0x3e5ade1500077882 */ /* 0x000fe20000000000 */
[----:B------:R-:W-:-:S06]  /*1110*/  IMAD.MOV.U32 R11, RZ, RZ, 0x3e928af3 ;  /* 0x3e928af3ff0b7424 */ /* 0x000fcc00078e00ff */
[----:B------:R-:W-:Y:S01]  /*1120*/  DFMA R10, R8, UR6, R10 ;  /* 0x00000006080a7c2b */ /* 0x000fe2000800000a */
[----:B------:R-:W-:Y:S01]  /*1130*/  UMOV UR6, 0x62401315 ;  /* 0x6240131500067882 */ /* 0x000fe20000000000 */
[----:B------:R-:W-:-:S06]  /*1140*/  UMOV UR7, 0x3ec71dee ;  /* 0x3ec71dee00077882 */ /* 0x000fcc0000000000 */
[----:B------:R-:W-:Y:S01]  /*1150*/  DFMA R10, R8, R10, UR6 ;  /* 0x00000006080a7e2b */ /* 0x000fe2000800000a */
        /* <DEDUP_REMOVED lines=20> */
[----:B------:R-:W-:-:S08]  /*12a0*/  DFMA R10, R8, R10, UR6 ;  /* 0x00000006080a7e2b */ /* 0x000fd0000800000a */
[----:B------:R-:W-:-:S08]  /*12b0*/  DFMA R10, R8, R10, 1 ;  /* 0x3ff00000080a742b */ /* 0x000fd0000000000a */
[----:B------:R-:W-:-:S10]  /*12c0*/  DFMA R10, R8, R10, 1 ;  /* 0x3ff00000080a742b */ /* 0x000fd4000000000a */
[----:B------:R-:W-:Y:S02]  /*12d0*/  IMAD R9, R4, 0x100000, R11 ;  /* 0x0010000004097824 */ /* 0x000fe400078e020b */
[----:B------:R-:W-:Y:S01]  /*12e0*/  IMAD.MOV.U32 R8, RZ, RZ, R10 ;  /* 0x000000ffff087224 */ /* 0x000fe200078e000a */
[----:B------:R-:W-:Y:S06]  /*12f0*/  @!P0 BRA `(.L_x_11) ;  /* 0x0000000000348947 */ /* 0x000fec0003800000 */
[----:B------:R-:W-:Y:S01]  /*1300*/  FSETP.GEU.AND P2, PT, |R23|, 4.2275390625, PT ;  /* 0x408748001700780b */ /* 0x000fe20003f4e200 */
[C---:B------:R-:W-:Y:S02]  /*1310*/  DADD R8, R22.reuse, +INF ;  /* 0x7ff0000016087429 */ /* 0x040fe40000000000 */
[----:B------:R-:W-:-:S08]  /*1320*/  DSETP.GEU.AND P0, PT, R22, RZ, PT ;  /* 0x000000ff1600722a */ /* 0x000fd00003f0e000 */
[----:B------:R-:W-:Y:S02]  /*1330*/  FSEL R8, R8, RZ, P0 ;  /* 0x000000ff08087208 */ /* 0x000fe40000000000 */
[----:B------:R-:W-:Y:S02]  /*1340*/  @!P2 LEA.HI R2, R4, R4, RZ, 0x1 ;  /* 0x000000040402a211 */ /* 0x000fe400078f08ff */
[----:B------:R-:W-:Y:S02]  /*1350*/  FSEL R9, R9, RZ, P0 ;  /* 0x000000ff09097208 */ /* 0x000fe40000000000 */
[----:B------:R-:W-:-:S05]  /*1360*/  @!P2 SHF.R.S32.HI R5, RZ, 0x1, R2 ;  /* 0x00000001ff05a819 */ /* 0x000fca0000011402 */
[----:B------:R-:W-:Y:S02]  /*1370*/  @!P2 IMAD.IADD R4, R4, 0x1, -R5 ;  /* 0x000000010404a824 */ /* 0x000fe400078e0a05 */
[----:B------:R-:W-:-:S03]  /*1380*/  @!P2 IMAD R5, R5, 0x100000, R11 ;  /* 0x001000000505a824 */ /* 0x000fc600078e020b */
[----:B------:R-:W-:Y:S01]  /*1390*/  @!P2 LEA R11, R4, 0x3ff00000, 0x14 ;  /* 0x3ff00000040ba811 */ /* 0x000fe200078ea0ff */
[----:B------:R-:W-:Y:S02]  /*13a0*/  @!P2 IMAD.MOV.U32 R4, RZ, RZ, R10 ;  /* 0x000000ffff04a224 */ /* 0x000fe400078e000a */
[----:B------:R-:W-:-:S06]  /*13b0*/  @!P2 IMAD.MOV.U32 R10, RZ, RZ, RZ ;  /* 0x000000ffff0aa224 */ /* 0x000fcc00078e00ff */
[----:B------:R-:W-:-:S11]  /*13c0*/  @!P2 DMUL R8, R4, R10 ;  /* 0x0000000a0408a228 */ /* 0x000fd60000000000 */
.L_x_11:
[----:B------:R-:W-:Y:S05]  /*13d0*/  BSYNC.RECONVERGENT B0 ;  /* 0x0000000000007941 */ /* 0x000fea0003800200 */
.L_x_10:
[----:B------:R-:W-:Y:S01]  /*13e0*/  DADD R10, R8, 1 ;  /* 0x3ff00000080a7429 */ /* 0x000fe20000000000 */
[----:B------:R-:W-:Y:S01]  /*13f0*/  IMAD.MOV.U32 R4, RZ, RZ, 0x1 ;  /* 0x00000001ff047424 */ /* 0x000fe200078e00ff */
[----:B------:R-:W-:Y:S01]  /*1400*/  FSETP.GEU.AND P2, PT, |R9|, 6.5827683646048100446e-37, PT ;  /* 0x036000000900780b */ /* 0x000fe20003f4e200 */
[----:B------:R-:W-:Y:S03]  /*1410*/  BSSY.RECONVERGENT B0, `(.L_x_12) ;  /* 0x0000013000007945 */ /* 0x000fe60003800200 */
[----:B------:R-:W0:Y:S02]  /*1420*/  MUFU.RCP64H R5, R11 ;  /* 0x0000000b00057308 */ /* 0x000e240000001800 */
[----:B0-----:R-:W-:-:S08]  /*1430*/  DFMA R12, -R10, R4, 1 ;  /* 0x3ff000000a0c742b */ /* 0x001fd00000000104 */
[----:B------:R-:W-:-:S08]  /*1440*/  DFMA R12, R12, R12, R12 ;  /* 0x0000000c0c0c722b */ /* 0x000fd0000000000c */
[----:B------:R-:W-:-:S08]  /*1450*/  DFMA R12, R4, R12, R4 ;  /* 0x0000000c040c722b */ /* 0x000fd00000000004 */
[----:B------:R-:W-:-:S08]  /*1460*/  DFMA R4, -R10, R12, 1 ;  /* 0x3ff000000a04742b */ /* 0x000fd0000000010c */
[----:B------:R-:W-:-:S08]  /*1470*/  DFMA R4, R12, R4, R12 ;  /* 0x000000040c04722b */ /* 0x000fd0000000000c */
[----:B------:R-:W-:-:S08]  /*1480*/  DMUL R12, R4, R8 ;  /* 0x00000008040c7228 */ /* 0x000fd00000000000 */
[----:B------:R-:W-:-:S08]  /*1490*/  DFMA R14, -R10, R12, R8 ;  /* 0x0000000c0a0e722b */ /* 0x000fd00000000108 */
[----:B------:R-:W-:-:S10]  /*14a0*/  DFMA R4, R4, R14, R12 ;  /* 0x0000000e0404722b */ /* 0x000fd4000000000c */
[----:B------:R-:W-:-:S05]  /*14b0*/  FFMA R2, RZ, R11, R5 ;  /* 0x0000000bff027223 */ /* 0x000fca0000000005 */
[----:B------:R-:W-:-:S13]  /*14c0*/  FSETP.GT.AND P0, PT, |R2|, 1.469367938527859385e-39, PT ;  /* 0x001000000200780b */ /* 0x000fda0003f04200 */
[----:B------:R-:W-:Y:S05]  /*14d0*/  @P0 BRA P2, `(.L_x_13) ;  /* 0x0000000000180947 */ /* 0x000fea0001000000 */
[----:B------:R-:W-:Y:S01]  /*14e0*/  IMAD.MOV.U32 R4, RZ, RZ, R8 ;  /* 0x000000ffff047224 */ /* 0x000fe200078e0008 */
[----:B------:R-:W-:Y:S01]  /*14f0*/  MOV R2, 0x1520 ;  /* 0x0000152000027802 */ /* 0x000fe20000000f00 */
[----:B------:R-:W-:-:S07]  /*1500*/  IMAD.MOV.U32 R5, RZ, RZ, R9 ;  /* 0x000000ffff057224 */ /* 0x000fce00078e0009 */
[----:B------:R-:W-:Y:S05]  /*1510*/  CALL.REL.NOINC `($__internal_0_$__cuda_sm20_div_rn_f64_full) ;  /* 0x00000010003c7944 */ /* 0x000fea0003c00000 */
[----:B------:R-:W-:Y:S02]  /*1520*/  IMAD.MOV.U32 R4, RZ, RZ, R14 ;  /* 0x000000ffff047224 */ /* 0x000fe400078e000e */
[----:B------:R-:W-:-:S07]  /*1530*/  IMAD.MOV.U32 R5, RZ, RZ, R15 ;  /* 0x000000ffff057224 */ /* 0x000fce00078e000f */
.L_x_13:
[----:B------:R-:W-:Y:S05]  /*1540*/  BSYNC.RECONVERGENT B0 ;  /* 0x0000000000007941 */ /* 0x000fea0003800200 */
.L_x_12:
[----:B------:R-:W2:Y:S02]  /*1550*/  LDG.E R8, desc[UR4][R6.64+0x4] ;  /* 0x0000040406087981 */ /* 0x000ea4000c1e1900 */
[----:B--2---:R-:W0:Y:S01]  /*1560*/  I2F.F64 R8, R8 ;  /* 0x0000000800087312 */ /* 0x004e220000201c00 */
[----:B------:R-:W-:Y:S05]  /*1570*/  @!P1 EXIT ;  /* 0x000000000000994d */ /* 0x000fea0003800000 */
[C---:B------:R-:W-:Y:S01]  /*1580*/  VIADDMNMX R3, R0.reuse, 0x1, R3, !PT ;  /* 0x0000000100037846 */ /* 0x040fe20007800103 */
[----:B------:R-:W1:Y:S01]  /*1590*/  LDCU.64 UR6, c[0x0][0x3a8] ;  /* 0x00007500ff0677ac */ /* 0x000e620008000a00 */
[----:B------:R-:W-:Y:S01]  /*15a0*/  BSSY.RECONVERGENT B0, `(.L_x_14) ;  /* 0x0000082000007945 */ /* 0x000fe20003800200 */
[----:B0-----:R-:W-:Y:S02]  /*15b0*/  DADD R4, R8, -R4 ;  /* 0x0000000008047229 */ /* 0x001fe40000000804 */
[----:B------:R-:W-:Y:S01]  /*15c0*/  IMAD.IADD R6, R0, 0x1, -R3 ;  /* 0x0000000100067824 */ /* 0x000fe200078e0a03 */
[----:B------:R-:W0:Y:S01]  /*15d0*/  LDCU.64 UR8, c[0x0][0x380] ;  /* 0x00007000ff0877ac */ /* 0x000e220008000a00 */
[----:B------:R-:W-:-:S03]  /*15e0*/  IMAD.IADD R2, R3, 0x1, -R0 ;  /* 0x0000000103027824 */ /* 0x000fc600078e0a00 */
[----:B------:R-:W-:Y:S02]  /*15f0*/  ISETP.GT.U32.AND P1, PT, R6, -0x10, PT ;  /* 0xfffffff00600780c */ /* 0x000fe40003f24070 */
[----:B------:R-:W-:-:S11]  /*1600*/  LOP3.LUT P0, R16, R2, 0xf, RZ, 0xc0, !PT ;  /* 0x0000000f02107812 */ /* 0x000fd6000780c0ff */
[----:B-1----:R-:W-:Y:S05]  /*1610*/  @P1 BRA `(.L_x_15) ;  /* 0x0000000400e81947 */ /* 0x002fea0003800000 */
[----:B------:R-:W-:-:S05]  /*1620*/  LOP3.LUT R3, R2, 0xfffffff0, RZ, 0xc0, !PT ;  /* 0xfffffff002037812 */ /* 0x000fca00078ec0ff */
[----:B------:R-:W-:-:S07]  /*1630*/  IMAD.MOV R3, RZ, RZ, -R3 ;  /* 0x000000ffff037224 */ /* 0x000fce00078e0a03 */
.L_x_16:
[----:B------:R-:W1:Y:S08]  /*1640*/  LDC.64 R8, c[0x0][0x398] ;  /* 0x0000e600ff087b82 */ /* 0x000e700000000a00 */
[----:B--2---:R-:W2:Y:S01]  /*1650*/  LDC.64 R6, c[0x0][0x390] ;  /* 0x0000e400ff067b82 */ /* 0x004ea20000000a00 */
[----:B-1----:R-:W-:-:S05]  /*1660*/  IMAD.WIDE R8, R0, 0x8, R8 ;  /* 0x0000000800087825 */ /* 0x002fca00078e0208 */
[----:B------:R-:W3:Y:S01]  /*1670*/  LDG.E.64 R12, desc[UR4][R8.64] ;  /* 0x00000004080c7981 */ /* 0x000ee2000c1e1b00 */
[----:B--2---:R-:W-:-:S05]  /*1680*/  IMAD.WIDE R6, R0, 0x8, R6 ;  /* 0x0000000800067825 */ /* 0x004fca00078e0206 */
[----:B------:R-:W0:Y:S01]  /*1690*/  LDG.E.64 R10, desc[UR4][R6.64] ;  /* 0x00000004060a7981 */ /* 0x000e22000c1e1b00 */
[----:B---3--:R-:W-:Y:S01]  /*16a0*/  DMUL R12, R4, R12 ;  /* 0x0000000c040c7228 */ /* 0x008fe20000000000 */
[----:B0-----:R-:W-:-:S07]  /*16b0*/  LEA R20, P1, R10, UR8, 0x3 ;  /* 0x000000080a147c11 */ /* 0x001fce000f8218ff */
[----:B------:R-:W-:Y:S01]  /*16c0*/  DMUL R12, R12, UR6 ;  /* 0x000000060c0c7c28 */ /* 0x000fe20008000000 */
[----:B------:R-:W-:-:S06]  /*16d0*/  LEA.HI.X R21, R10, UR9, R11, 0x3, P1 ;  /* 0x000000090a157c11 */ /* 0x000fcc00088f1c0b */
[----:B------:R0:W-:Y:S04]  /*16e0*/  REDG.E.ADD.F64.RN.STRONG.GPU desc[UR4][R20.64], R12 ;  /* 0x0000000c140079a6 */ /* 0x0001e8000c12ff04 */
[----:B------:R-:W2:Y:S04]  /*16f0*/  LDG.E.64 R14, desc[UR4][R8.64+0x8] ;  /* 0x00000804080e7981 */ /* 0x000ea8000c1e1b00 */
[----:B------:R-:W3:Y:S01]  /*1700*/  LDG.E.64 R10, desc[UR4][R6.64+0x8] ;  /* 0x00000804060a7981 */ /* 0x000ee2000c1e1b00 */
[----:B--2---:R-:W-:Y:S01]  /*1710*/  DMUL R14, R4, R14 ;  /* 0x0000000e040e7228 */ /* 0x004fe20000000000 */
[----:B---3--:R-:W-:-:S07]  /*1720*/  LEA R22, P1, R10, UR8, 0x3 ;  /* 0x000000080a167c11 */ /* 0x008fce000f8218ff */
[----:B------:R-:W-:Y:S01]  /*1730*/  DMUL R14, R14, UR6 ;  /* 0x000000060e0e7c28 */ /* 0x000fe20008000000 */
[----:B------:R-:W-:-:S06]  /*1740*/  LEA.HI.X R23, R10, UR9, R11, 0x3, P1 ;  /* 0x000000090a177c11 */ /* 0x000fcc00088f1c0b */
[----:B------:R1:W-:Y:S04]  /*1750*/  REDG.E.ADD.F64.RN.STRONG.GPU desc[UR4][R22.64], R14 ;  /* 0x0000000e160079a6 */ /* 0x0003e8000c12ff04 */
[----:B------:R-:W2:Y:S04]  /*1760*/  LDG.E.64 R18, desc[UR4][R8.64+0x10] ;  /* 0x0000100408127981 */ /* 0x000ea8000c1e1b00 */
[----:B------:R-:W0:Y:S01]  /*1770*/  LDG.E.64 R10, desc[UR4][R6.64+0x10] ;  /* 0x00001004060a7981 */ /* 0x000e22000c1e1b00 */
[----:B--2---:R-:W-:Y:S01]  /*1780*/  DMUL R18, R4, R18 ;  /* 0x0000001204127228 */ /* 0x004fe20000000000 */
[----:B0-----:R-:W-:-:S07]  /*1790*/  LEA R20, P1, R10, UR8, 0x3 ;  /* 0x000000080a147c11 */ /* 0x001fce000f8218ff */
[----:B------:R-:W-:Y:S01]  /*17a0*/  DMUL R18, R18, UR6 ;  /* 0x0000000612127c28 */ /* 0x000fe20008000000 */
[----:B------:R-:W-:-:S06]  /*17b0*/  LEA.HI.X R21, R10, UR9, R11, 0x3, P1 ;  /* 0x000000090a157c11 */ /* 0x000fcc00088f1c0b */
[----:B------:R0:W-:Y:S04]  /*17c0*/  REDG.E.ADD.F64.RN.STRONG.GPU desc[UR4][R20.64], R18 ;  /* 0x00000012140079a6 */ /* 0x0001e8000c12ff04 */
[----:B------:R-:W2:Y:S04]  /*17d0*/  LDG.E.64 R12, desc[UR4][R8.64+0x18] ;  /* 0x00001804080c7981 */ /* 0x000ea8000c1e1b00 */
[----:B------:R-:W1:Y:S01]  /*17e0*/  LDG.E.64 R10, desc[UR4][R6.64+0x18] ;  /* 0x00001804060a7981 */ /* 0x000e62000c1e1b00 */
[----:B--2---:R-:W-:Y:S01]  /*17f0*/  DMUL R12, R4, R12 ;  /* 0x0000000c040c7228 */ /* 0x004fe20000000000 */
[----:B-1----:R-:W-:-:S07]  /*1800*/  LEA R22, P1, R10, UR8, 0x3 ;  /* 0x000000080a167c11 */ /* 0x002fce000f8218ff */
        /* <DEDUP_REMOVED lines=80> */
[----:B------:R-:W1:Y:S04]  /*1d10*/  LDG.E.64 R10, desc[UR4][R6.64+0x78] ;  /* 0x00007804060a7981 */ /* 0x000e68000c1e1b00 */
[----:B------:R-:W3:Y:S01]  /*1d20*/  LDG.E.64 R12, desc[UR4][R8.64+0x78] ;  /* 0x00007804080c7981 */ /* 0x000ee2000c1e1b00 */
[----:B------:R-:W-:Y:S02]  /*1d30*/  VIADD R3, R3, 0x10 ;  /* 0x0000001003037836 */ /* 0x000fe40000000000 */
[----:B------:R-:W-:Y:S01]  /*1d40*/  VIADD R0, R0, 0x10 ;  /* 0x0000001000007836 */ /* 0x000fe20000000000 */
[----:B-1----:R-:W-:Y:S01]  /*1d50*/  LEA R14, P1, R10, UR8, 0x3 ;  /* 0x000000080a0e7c11 */ /* 0x002fe2000f8218ff */
[----:B---3--:R-:W-:-:S03]  /*1d60*/  DMUL R12, R4, R12 ;  /* 0x0000000c040c7228 */ /* 0x008fc60000000000 */
[----:B------:R-:W-:Y:S02]  /*1d70*/  LEA.HI.X R15, R10, UR9, R11, 0x3, P1 ;  /* 0x000000090a0f7c11 */ /* 0x000fe400088f1c0b */
[----:B------:R-:W-:-:S03]  /*1d80*/  ISETP.NE.AND P1, PT, R3, RZ, PT ;  /* 0x000000ff0300720c */ /* 0x000fc60003f25270 */
[----:B------:R-:W-:-:S07]  /*1d90*/  DMUL R12, R12, UR6 ;  /* 0x000000060c0c7c28 */ /* 0x000fce0008000000 */
[----:B------:R2:W-:Y:S03]  /*1da0*/  REDG.E.ADD.F64.RN.STRONG.GPU desc[UR4][R14.64], R12 ;  /* 0x0000000c0e0079a6 */ /* 0x0005e6000c12ff04 */
[----:B------:R-:W-:Y:S05]  /*1db0*/  @P1 BRA `(.L_x_16) ;  /* 0xfffffff800201947 */ /* 0x000fea000383ffff */
.L_x_15:
[----:B0-----:R-:W-:Y:S05]  /*1dc0*/  BSYNC.RECONVERGENT B0 ;  /* 0x0000000000007941 */ /* 0x001fea0003800200 */
.L_x_14:
[----:B------:R-:W-:Y:S05]  /*1dd0*/  @!P0 EXIT ;  /* 0x000000000000894d */ /* 0x000fea0003800000 */
[----:B------:R-:W-:Y:S01]  /*1de0*/  ISETP.GE.U32.AND P1, PT, R16, 0x8, PT ;  /* 0x000000081000780c */ /* 0x000fe20003f26070 */
[----:B------:R-:W-:Y:S01]  /*1df0*/  BSSY.RECONVERGENT B0, `(.L_x_17) ;  /* 0x0000043000007945 */ /* 0x000fe20003800200 */
[----:B------:R-:W-:-:S04]  /*1e00*/  LOP3.LUT R3, R2, 0x7, RZ, 0xc0, !PT ;  /* 0x0000000702037812 */ /* 0x000fc800078ec0ff */
[----:B------:R-:W-:-:S07]  /*1e10*/  ISETP.NE.AND P0, PT, R3, RZ, PT ;  /* 0x000000ff0300720c */ /* 0x000fce0003f05270 */
[----:B------:R-:W-:Y:S06]  /*1e20*/  @!P1 BRA `(.L_x_18) ;  /* 0x0000000000fc9947 */ /* 0x000fec0003800000 */
[----:B------:R-:W0:Y:S01]  /*1e30*/  LDC.64 R6, c[0x0][0x398] ;  /* 0x0000e600ff067b82 */ /* 0x000e220000000a00 */
[----:B------:R-:W1:Y:S01]  /*1e40*/  LDCU.64 UR6, c[0x0][0x380] ;  /* 0x00007000ff0677ac */ /* 0x000e620008000a00 */
[----:B------:R-:W3:Y:S06]  /*1e50*/  LDCU.64 UR8, c[0x0][0x3a8] ;  /* 0x00007500ff0877ac */ /* 0x000eec0008000a00 */
[----:B------:R-:W4:Y:S01]  /*1e60*/  LDC.64 R8, c[0x0][0x390] ;  /* 0x0000e400ff087b82 */ /* 0x000f220000000a00 */
[----:B0-----:R-:W-:-:S05]  /*1e70*/  IMAD.WIDE R6, R0, 0x8, R6 ;  /* 0x0000000800067825 */ /* 0x001fca00078e0206 */
[----:B--2---:R-:W2:Y:S01]  /*1e80*/  LDG.E.64 R12, desc[UR4][R6.64] ;  /* 0x00000004060c7981 */ /* 0x004ea2000c1e1b00 */
[----:B----4-:R-:W-:-:S05]  /*1e90*/  IMAD.WIDE R8, R0, 0x8, R8 ;  /* 0x0000000800087825 */ /* 0x010fca00078e0208 */
[----:B------:R-:W1:Y:S01]  /*1ea0*/  LDG.E.64 R10, desc[UR4][R8.64] ;  /* 0x00000004080a7981 */ /* 0x000e62000c1e1b00 */
[----:B--2---:R-:W-:Y:S01]  /*1eb0*/  DMUL R12, R4, R12 ;  /* 0x0000000c040c7228 */ /* 0x004fe20000000000 */
[----:B-1----:R-:W-:-:S07]  /*1ec0*/  LEA R18, P1, R10, UR6, 0x3 ;  /* 0x000000060a127c11 */ /* 0x002fce000f8218ff */
[----:B---3--:R-:W-:Y:S01]  /*1ed0*/  DMUL R12, R12, UR8 ;  /* 0x000000080c0c7c28 */ /* 0x008fe20008000000 */
        /* <DEDUP_REMOVED lines=50> */
[----:B------:R0:W-:Y:S01]  /*2200*/  REDG.E.ADD.F64.RN.STRONG.GPU desc[UR4][R16.64], R14 ;  /* 0x0000000e100079a6 */ /* 0x0001e2000c12ff04 */
[----:B------:R-:W-:-:S07]  /*2210*/  VIADD R0, R0, 0x8 ;  /* 0x0000000800007836 */ /* 0x000fce0000000000 */
.L_x_18:
[----:B------:R-:W-:Y:S05]  /*2220*/  BSYNC.RECONVERGENT B0 ;  /* 0x0000000000007941 */ /* 0x000fea0003800200 */
.L_x_17:
[----:B------:R-:W-:Y:S05]  /*2230*/  @!P0 EXIT ;  /* 0x000000000000894d */ /* 0x000fea0003800000 */
[----:B------:R-:W-:Y:S01]  /*2240*/  ISETP.GE.U32.AND P1, PT, R3, 0x4, PT ;  /* 0x000000040300780c */ /* 0x000fe20003f26070 */
[----:B------:R-:W-:Y:S01]  /*2250*/  BSSY.RECONVERGENT B0, `(.L_x_19) ;  /* 0x0000027000007945 */ /* 0x000fe20003800200 */
[----:B------:R-:W-:-:S04]  /*2260*/  LOP3.LUT R8, R2, 0x3, RZ, 0xc0, !PT ;  /* 0x0000000302087812 */ /* 0x000fc800078ec0ff */
[----:B------:R-:W-:-:S07]  /*2270*/  ISETP.NE.AND P0, PT, R8, RZ, PT ;  /* 0x000000ff0800720c */ /* 0x000fce0003f05270 */
[----:B------:R-:W-:Y:S06]  /*2280*/  @!P1 BRA `(.L_x_20) ;  /* 0x00000000008c9947 */ /* 0x000fec0003800000 */
[----:B------:R-:W1:Y:S01]  /*2290*/  LDC.64 R6, c[0x0][0x398] ;  /* 0x0000e600ff067b82 */ /* 0x000e620000000a00 */
[----:B------:R-:W3:Y:S01]  /*22a0*/  LDCU.64 UR6, c[0x0][0x380] ;  /* 0x00007000ff0677ac */ /* 0x000ee20008000a00 */
[----:B------:R-:W4:Y:S06]  /*22b0*/  LDCU.64 UR8, c[0x0][0x3a8] ;  /* 0x00007500ff0877ac */ /* 0x000f2c0008000a00 */
[----:B------:R-:W5:Y:S01]  /*22c0*/  LDC.64 R2, c[0x0][0x390] ;  /* 0x0000e400ff027b82 */ /* 0x000f620000000a00 */
[----:B-1----:R-:W-:-:S05]  /*22d0*/  IMAD.WIDE R6, R0, 0x8, R6 ;  /* 0x0000000800067825 */ /* 0x002fca00078e0206 */
[----:B0-2---:R-:W2:Y:S01]  /*22e0*/  LDG.E.64 R12, desc[UR4][R6.64] ;  /* 0x00000004060c7981 */ /* 0x005ea2000c1e1b00 */
[----:B-----5:R-:W-:-:S05]  /*22f0*/  IMAD.WIDE R2, R0, 0x8, R2 ;  /* 0x0000000800027825 */ /* 0x020fca00078e0202 */
[----:B------:R-:W3:Y:S01]  /*2300*/  LDG.E.64 R10, desc[UR4][R2.64] ;  /* 0x00000004020a7981 */ /* 0x000ee2000c1e1b00 */
[----:B--2---:R-:W-:Y:S01]  /*2310*/  DMUL R12, R4, R12 ;  /* 0x0000000c040c7228 */ /* 0x004fe20000000000 */
[----:B---3--:R-:W-:-:S07]  /*2320*/  LEA R18, P1, R10, UR6, 0x3 ;  /* 0x000000060a127c11 */ /* 0x008fce000f8218ff */
[----:B----4-:R-:W-:Y:S01]  /*2330*/  DMUL R12, R12, UR8 ;  /* 0x000000080c0c7c28 */ /* 0x010fe20008000000 */
        /* <DEDUP_REMOVED lines=24> */
.L_x_20:
[----:B------:R-:W-:Y:S05]  /*24c0*/  BSYNC.RECONVERGENT B0 ;  /* 0x0000000000007941 */ /* 0x000fea0003800200 */
.L_x_19:
[----:B------:R-:W-:Y:S05]  /*24d0*/  @!P0 EXIT ;  /* 0x000000000000894d */ /* 0x000fea0003800000 */
[----:B0-23--:R-:W0:Y:S01]  /*24e0*/  LDC.64 R14, c[0x0][0x390] ;  /* 0x0000e400ff0e7b82 */ /* 0x00de220000000a00 */
[----:B------:R-:W-:Y:S01]  /*24f0*/  IMAD.MOV R16, RZ, RZ, -R8 ;  /* 0x000000ffff107224 */ /* 0x000fe200078e0a08 */
[----:B------:R-:W1:Y:S01]  /*2500*/  LDCU.64 UR8, c[0x0][0x3a8] ;  /* 0x00007500ff0877ac */ /* 0x000e620008000a00 */
[----:B------:R-:W2:Y:S05]  /*2510*/  LDCU.64 UR6, c[0x0][0x380] ;  /* 0x00007000ff0677ac */ /* 0x000eaa0008000a00 */
[----:B------:R-:W3:Y:S02]  /*2520*/  LDC.64 R10, c[0x0][0x398] ;  /* 0x0000e600ff0a7b82 */ /* 0x000ee40000000a00 */
.L_x_21:
[----:B0-----:R-:W-:-:S04]  /*2530*/  IMAD.WIDE R2, R0, 0x8, R14 ;  /* 0x0000000800027825 */ /* 0x001fc800078e020e */
[----:B---3--:R-:W-:Y:S02]  /*2540*/  IMAD.WIDE R12, R0, 0x8, R10 ;  /* 0x00000008000c7825 */ /* 0x008fe400078e020a */
[----:B------:R-:W2:Y:S04]  /*2550*/  LDG.E.64 R2, desc[UR4][R2.64] ;  /* 0x0000000402027981 */ /* 0x000ea8000c1e1b00 */
[----:B----4-:R-:W3:Y:S01]  /*2560*/  LDG.E.64 R6, desc[UR4][R12.64] ;  /* 0x000000040c067981 */ /* 0x010ee2000c1e1b00 */
[----:B------:R-:W-:Y:S02]  /*2570*/  VIADD R16, R16, 0x1 ;  /* 0x0000000110107836 */ /* 0x000fe40000000000 */
[----:B------:R-:W-:Y:S01]  /*2580*/  VIADD R0, R0, 0x1 ;  /* 0x0000000100007836 */ /* 0x000fe20000000000 */
[----:B--2---:R-:W-:Y:S01]  /*2590*/  LEA R8, P0, R2, UR6, 0x3 ;  /* 0x0000000602087c11 */ /* 0x004fe2000f8018ff */
[----:B---3--:R-:W-:-:S03]  /*25a0*/  DMUL R6, R4, R6 ;  /* 0x0000000604067228 */ /* 0x008fc60000000000 */
[----:B------:R-:W-:Y:S02]  /*25b0*/  LEA.HI.X R9, R2, UR7, R3, 0x3, P0 ;  /* 0x0000000702097c11 */ /* 0x000fe400080f1c03 */
[----:B------:R-:W-:-:S03]  /*25c0*/  ISETP.NE.AND P0, PT, R16, RZ, PT ;  /* 0x000000ff1000720c */ /* 0x000fc60003f05270 */
[----:B-1----:R-:W-:-:S07]  /*25d0*/  DMUL R6, R6, UR8 ;  /* 0x0000000806067c28 */ /* 0x002fce0008000000 */
[----:B------:R4:W-:Y:S03]  /*25e0*/  REDG.E.ADD.F64.RN.STRONG.GPU desc[UR4][R8.64], R6 ;  /* 0x00000006080079a6 */ /* 0x0009e6000c12ff04 */
[----:B------:R-:W-:Y:S05]  /*25f0*/  @P0 BRA `(.L_x_21) ;  /* 0xfffffffc00cc0947 */ /* 0x000fea000383ffff */
[----:B------:R-:W-:Y:S05]  /*2600*/  EXIT ;  /* 0x000000000000794d */ /* 0x000fea0003800000 */
        .weak           $__internal_0_$__cuda_sm20_div_rn_f64_full
        .type           $__internal_0_$__cuda_sm20_div_rn_f64_full,@function
        .size           $__internal_0_$__cuda_sm20_div_rn_f64_full,(.L_x_28 - $__internal_0_$__cuda_sm20_div_rn_f64_full)
$__internal_0_$__cuda_sm20_div_rn_f64_full:
[C---:B------:R-:W-:Y:S01]  /*2610*/  FSETP.GEU.AND P0, PT, |R11|.reuse, 1.469367938527859385e-39, PT ;  /* 0x001000000b00780b */ /* 0x040fe20003f0e200 */
[--C-:B------:R-:W-:Y:S01]  /*2620*/  IMAD.MOV.U32 R12, RZ, RZ, R10.reuse ;  /* 0x000000ffff0c7224 */ /* 0x100fe200078e000a */
[----:B------:R-:W-:Y:S01]  /*2630*/  LOP3.LUT R8, R11, 0x800fffff, RZ, 0xc0, !PT ;  /* 0x800fffff0b087812 */ /* 0x000fe200078ec0ff */
[----:B------:R-:W-:Y:S01]  /*2640*/  IMAD.MOV.U32 R13, RZ, RZ, R11 ;  /* 0x000000ffff0d7224 */ /* 0x000fe200078e000b */
[C---:B------:R-:W-:Y:S01]  /*2650*/  FSETP.GEU.AND P3, PT, |R5|.reuse, 1.469367938527859385e-39, PT ;  /* 0x001000000500780b */ /* 0x040fe20003f6e200 */
[----:B------:R-:W-:Y:S01]  /*2660*/  IMAD.MOV.U32 R16, RZ, RZ, 0x1 ;  /* 0x00000001ff107424 */ /* 0x000fe200078e00ff */
[----:B------:R-:W-:Y:S01]  /*2670*/  LOP3.LUT R9, R8, 0x3ff00000, RZ, 0xfc, !PT ;  /* 0x3ff0000008097812 */ /* 0x000fe200078efcff */
[----:B------:R-:W-:Y:S01]  /*2680*/  IMAD.MOV.U32 R8, RZ, RZ, R10 ;  /* 0x000000ffff087224 */ /* 0x000fe200078e000a */
[----:B------:R-:W-:Y:S01]  /*2690*/  LOP3.LUT R14, R5, 0x7ff00000, RZ, 0xc0, !PT ;  /* 0x7ff00000050e7812 */ /* 0x000fe200078ec0ff */
[----:B------:R-:W-:Y:S01]  /*26a0*/  IMAD.MOV.U32 R10, RZ, RZ, R4 ;  /* 0x000000ffff0a7224 */ /* 0x000fe200078e0004 */
[----:B------:R-:W-:Y:S01]  /*26b0*/  LOP3.LUT R21, R11, 0x7ff00000, RZ, 0xc0, !PT ;  /* 0x7ff000000b157812 */ /* 0x000fe200078ec0ff */
[----:B------:R-:W-:Y:S02]  /*26c0*/  BSSY.RECONVERGENT B1, `(.L_x_22) ;  /* 0x000004f000017945 */ /* 0x000fe40003800200 */
[----:B------:R-:W-:Y:S01]  /*26d0*/  @!P0 DMUL R8, R12, 8.98846567431157953865e+307 ;  /* 0x7fe000000c088828 */ /* 0x000fe20000000000 */
[----:B------:R-:W-:-:S03]  /*26e0*/  ISETP.GE.U32.AND P2, PT, R14, R21, PT ;  /* 0x000000150e00720c */ /* 0x000fc60003f46070 */
[----:B------:R-:W-:Y:S02]  /*26f0*/  @!P3 LOP3.LUT R15, R13, 0x7ff00000, RZ, 0xc0, !PT ;  /* 0x7ff000000d0fb812 */ /* 0x000fe400078ec0ff */
[----:B------:R-:W0:Y:S02]  /*2700*/  MUFU.RCP64H R17, R9 ;  /* 0x0000000900117308 */ /* 0x000e240000001800 */
[----:B------:R-:W-:Y:S01]  /*2710*/  @!P3 ISETP.GE.U32.AND P4, PT, R14, R15, PT ;  /* 0x0000000f0e00b20c */ /* 0x000fe20003f86070 */
[----:B------:R-:W-:-:S05]  /*2720*/  IMAD.MOV.U32 R15, RZ, RZ, 0x1ca00000 ;  /* 0x1ca00000ff0f7424 */ /* 0x000fca00078e00ff */
[----:B------:R-:W-:-:S04]  /*2730*/  SEL R11, R15, 0x63400000, !P2 ;  /* 0x634000000f0b7807 */ /* 0x000fc80005000000 */
[----:B------:R-:W-:Y:S01]  /*2740*/  LOP3.LUT R11, R11, 0x800fffff, R5, 0xf8, !PT ;  /* 0x800fffff0b0b7812 */ /* 0x000fe200078ef805 */
[----:B0-----:R-:W-:-:S08]  /*2750*/  DFMA R18, R16, -R8, 1 ;  /* 0x3ff000001012742b */ /* 0x001fd00000000808 */
[----:B------:R-:W-:-:S08]  /*2760*/  DFMA R18, R18, R18, R18 ;  /* 0x000000121212722b */ /* 0x000fd00000000012 */
[----:B------:R-:W-:Y:S01]  /*2770*/  DFMA R16, R16, R18, R16 ;  /* 0x000000121010722b */ /* 0x000fe20000000010 */
[----:B------:R-:W-:-:S04]  /*2780*/  @!P3 SEL R19, R15, 0x63400000, !P4 ;  /* 0x634000000f13b807 */ /* 0x000fc80006000000 */
[----:B------:R-:W-:-:S03]  /*2790*/  @!P3 LOP3.LUT R22, R19, 0x80000000, R5, 0xf8, !PT ;  /* 0x800000001316b812 */ /* 0x000fc600078ef805 */
[----:B------:R-:W-:Y:S01]  /*27a0*/  DFMA R18, R16, -R8, 1 ;  /* 0x3ff000001012742b */ /* 0x000fe20000000808 */
[----:B------:R-:W-:Y:S01]  /*27b0*/  @!P3 LOP3.LUT R23, R22, 0x100000, RZ, 0xfc, !PT ;  /* 0x001000001617b812 */ /* 0x000fe200078efcff */
[----:B------:R-:W-:-:S06]  /*27c0*/  @!P3 IMAD.MOV.U32 R22, RZ, RZ, RZ ;  /* 0x000000ffff16b224 */ /* 0x000fcc00078e00ff */
[----:B------:R-:W-:Y:S02]  /*27d0*/  DFMA R16, R16, R18, R16 ;  /* 0x000000121010722b */ /* 0x000fe40000000010 */
[----:B------:R-:W-:Y:S01]  /*27e0*/  @!P3 DFMA R10, R10, 2, -R22 ;  /* 0x400000000a0ab82b */ /* 0x000fe20000000816 */
[----:B------:R-:W-:Y:S02]  /*27f0*/  IMAD.MOV.U32 R22, RZ, RZ, R14 ;  /* 0x000000ffff167224 */ /* 0x000fe400078e000e */
[----:B------:R-:W-:Y:S01]  /*2800*/  IMAD.MOV.U32 R23, RZ, RZ, R21 ;  /* 0x000000ffff177224 */ /* 0x000fe200078e0015 */
[----:B------:R-:W-:-:S04]  /*2810*/  @!P0 LOP3.LUT R23, R9, 0x7ff00000, RZ, 0xc0, !PT ;  /* 0x7ff0000009178812 */ /* 0x000fc800078ec0ff */
[----:B------:R-:W-:Y:S02]  /*2820*/  DMUL R18, R16, R10 ;  /* 0x0000000a10127228 */ /* 0x000fe40000000000 */
[----:B------:R-:W-:Y:S01]  /*2830*/  @!P3 LOP3.LUT R22, R11, 0x7ff00000, RZ, 0xc0, !PT ;  /* 0x7ff000000b16b812 */ /* 0x000fe200078ec0ff */
[----:B------:R-:W-:-:S04]  /*2840*/  VIADD R25, R23, 0xffffffff ;  /* 0xffffffff17197836 */ /* 0x000fc80000000000 */
[----:B------:R-:W-:Y:S01]  /*2850*/  VIADD R24, R22, 0xffffffff ;  /* 0xffffffff16187836 */ /* 0x000fe20000000000 */
[----:B------:R-:W-:-:S04]  /*2860*/  DFMA R20, R18, -R8, R10 ;  /* 0x800000081214722b */ /* 0x000fc8000000000a */
[----:B------:R-:W-:-:S04]  /*2870*/  ISETP.GT.U32.AND P0, PT, R24, 0x7feffffe, PT ;  /* 0x7feffffe1800780c */ /* 0x000fc80003f04070 */
[----:B------:R-:W-:Y:S01]  /*2880*/  ISETP.GT.U32.OR P0, PT, R25, 0x7feffffe, P0 ;  /* 0x7feffffe1900780c */ /* 0x000fe20000704470 */
[----:B------:R-:W-:-:S12]  /*2890*/  DFMA R16, R16, R20, R18 ;  /* 0x000000141010722b */ /* 0x000fd80000000012 */
[----:B------:R-:W-:Y:S05]  /*28a0*/  @P0 BRA `(.L_x_23) ;  /* 0x00000000006c0947 */ /* 0x000fea0003800000 */
[----:B------:R-:W-:-:S04]  /*28b0*/  LOP3.LUT R5, R13, 0x7ff00000, RZ, 0xc0, !PT ;  /* 0x7ff000000d057812 */ /* 0x000fc800078ec0ff */
[CC--:B------:R-:W-:Y:S02]  /*28c0*/  VIADDMNMX R4, R14.reuse, -R5.reuse, 0xb9600000, !PT ;  /* 0xb96000000e047446 */ /* 0x0c0fe40007800905 */
[----:B------:R-:W-:Y:S02]  /*28d0*/  ISETP.GE.U32.AND P0, PT, R14, R5, PT ;  /* 0x000000050e00720c */ /* 0x000fe40003f06070 */
[----:B------:R-:W-:Y:S02]  /*28e0*/  VIMNMX R4, PT, PT, R4, 0x46a00000, PT ;  /* 0x46a0000004047848 */ /* 0x000fe40003fe0100 */
[----:B------:R-:W-:-:S05]  /*28f0*/  SEL R15, R15, 0x63400000, !P0 ;  /* 0x634000000f0f7807 */ /* 0x000fca0004000000 */
[----:B------:R-:W-:Y:S02]  /*2900*/  IMAD.IADD R18, R4, 0x1, -R15 ;  /* 0x0000000104127824 */ /* 0x000fe400078e0a0f */
[----:B------:R-:W-:Y:S02]  /*2910*/  IMAD.MOV.U32 R4, RZ, RZ, RZ ;  /* 0x000000ffff047224 */ /* 0x000fe400078e00ff */
[----:B------:R-:W-:-:S06]  /*2920*/  VIADD R5, R18, 0x7fe00000 ;  /* 0x7fe0000012057836 */ /* 0x000fcc0000000000 */
[----:B------:R-:W-:-:S10]  /*2930*/  DMUL R14, R16, R4 ;  /* 0x00000004100e7228 */ /* 0x000fd40000000000 */
[----:B------:R-:W-:-:S13]  /*2940*/  FSETP.GTU.AND P0, PT, |R15|, 1.469367938527859385e-39, PT ;  /* 0x001000000f00780b */ /* 0x000fda0003f0c200 */
[----:B------:R-:W-:Y:S05]  /*2950*/  @P0 BRA `(.L_x_24) ;  /* 0x0000000000940947 */ /* 0x000fea0003800000 */
[----:B------:R-:W-:Y:S01]  /*2960*/  DFMA R8, R16, -R8, R10 ;  /* 0x800000081008722b */ /* 0x000fe2000000000a */
[----:B------:R-:W-:-:S09]  /*2970*/  IMAD.MOV.U32 R4, RZ, RZ, RZ ;  /* 0x000000ffff047224 */ /* 0x000fd200078e00ff */
[C---:B------:R-:W-:Y:S02]  /*2980*/  FSETP.NEU.AND P0, PT, R9.reuse, RZ, PT ;  /* 0x000000ff0900720b */ /* 0x040fe40003f0d000 */
[----:B------:R-:W-:-:S04]  /*2990*/  LOP3.LUT R13, R9, 0x80000000, R13, 0x48, !PT ;  /* 0x80000000090d7812 */ /* 0x000fc800078e480d */
[----:B------:R-:W-:-:S07]  /*29a0*/  LOP3.LUT R5, R13, R5, RZ, 0xfc, !PT ;  /* 0x000000050d057212 */ /* 0x000fce00078efcff */
[----:B------:R-:W-:Y:S05]  /*29b0*/  @!P0 BRA `(.L_x_24) ;  /* 0x00000000007c8947 */ /* 0x000fea0003800000 */
[----:B------:R-:W-:Y:S01]  /*29c0*/  IMAD.MOV R9, RZ, RZ, -R18 ;  /* 0x000000ffff097224 */ /* 0x000fe200078e0a12 */
[----:B------:R-:W-:Y:S01]  /*29d0*/  DMUL.RP R4, R16, R4 ;  /* 0x0000000410047228 */ /* 0x000fe20000008000 */
[----:B------:R-:W-:-:S06]  /*29e0*/  IMAD.MOV.U32 R8, RZ, RZ, RZ ;  /* 0x000000ffff087224 */ /* 0x000fcc00078e00ff */
[----:B------:R-:W-:-:S03]  /*29f0*/  DFMA R8, R14, -R8, R16 ;  /* 0x800000080e08722b */ /* 0x000fc60000000010 */
[----:B------:R-:W-:-:S03]  /*2a00*/  LOP3.LUT R13, R5, R13, RZ, 0x3c, !PT ;  /* 0x0000000d050d7212 */ /* 0x000fc600078e3cff */
[----:B------:R-:W-:-:S04]  /*2a10*/  IADD3 R8, PT, PT, -R18, -0x43300000, RZ ;  /* 0xbcd0000012087810 */ /* 0x000fc80007ffe1ff */
[----:B------:R-:W-:-:S04]  /*2a20*/  FSETP.NEU.AND P0, PT, |R9|, R8, PT ;  /* 0x000000080900720b */ /* 0x000fc80003f0d200 */
[----:B------:R-:W-:Y:S02]  /*2a30*/  FSEL R14, R4, R14, !P0 ;  /* 0x0000000e040e7208 */ /* 0x000fe40004000000 */
[----:B------:R-:W-:Y:S01]  /*2a40*/  FSEL R15, R13, R15, !P0 ;  /* 0x0000000f0d0f7208 */ /* 0x000fe20004000000 */
[----:B------:R-:W-:Y:S06]  /*2a50*/  BRA `(.L_x_24) ;  /* 0x0000000000547947 */ /* 0x000fec0003800000 */
.L_x_23:
[----:B------:R-:W-:-:S14]  /*2a60*/  DSETP.NAN.AND P0, PT, R4, R4, PT ;  /* 0x000000040400722a */ /* 0x000fdc0003f08000 */
[----:B------:R-:W-:Y:S05]  /*2a70*/  @P0 BRA `(.L_x_25) ;  /* 0x0000000000440947 */ /* 0x000fea0003800000 */
[----:B------:R-:W-:-:S14]  /*2a80*/  DSETP.NAN.AND P0, PT, R12, R12, PT ;  /* 0x0000000c0c00722a */ /* 0x000fdc0003f08000 */
[----:B------:R-:W-:Y:S05]  /*2a90*/  @P0 BRA `(.L_x_26) ;  /* 0x0000000000300947 */ /* 0x000fea0003800000 */
[----:B------:R-:W-:Y:S01]  /*2aa0*/  ISETP.NE.AND P0, PT, R22, R23, PT ;  /* 0x000000171600720c */ /* 0x000fe20003f05270 */
[----:B------:R-:W-:Y:S02]  /*2ab0*/  IMAD.MOV.U32 R14, RZ, RZ, 0x0 ;  /* 0x00000000ff0e7424 */ /* 0x000fe400078e00ff */
[----:B------:R-:W-:-:S10]  /*2ac0*/  IMAD.MOV.U32 R15, RZ, RZ, -0x80000 ;  /* 0xfff80000ff0f7424 */ /* 0x000fd400078e00ff */
[----:B------:R-:W-:Y:S05]  /*2ad0*/  @!P0 BRA `(.L_x_24) ;  /* 0x0000000000348947 */ /* 0x000fea0003800000 */
[----:B------:R-:W-:Y:S02]  /*2ae0*/  ISETP.NE.AND P0, PT, R22, 0x7ff00000, PT ;  /* 0x7ff000001600780c */ /* 0x000fe40003f05270 */
[----:B------:R-:W-:Y:S02]  /*2af0*/  LOP3.LUT R15, R5, 0x80000000, R13, 0x48, !PT ;  /* 0x80000000050f7812 */ /* 0x000fe400078e480d */
[----:B------:R-:W-:-:S13]  /*2b00*/  ISETP.EQ.OR P0, PT, R23, RZ, !P0 ;  /* 0x000000ff1700720c */ /* 0x000fda0004702670 */
[----:B------:R-:W-:Y:S01]  /*2b10*/  @P0 LOP3.LUT R4, R15, 0x7ff00000, RZ, 0xfc, !PT ;  /* 0x7ff000000f040812 */ /* 0x000fe200078efcff */
[----:B------:R-:W-:Y:S02]  /*2b20*/  @!P0 IMAD.MOV.U32 R14, RZ, RZ, RZ ;  /* 0x000000ffff0e8224 */ /* 0x000fe400078e00ff */
[----:B------:R-:W-:Y:S02]  /*2b30*/  @P0 IMAD.MOV.U32 R14, RZ, RZ, RZ ;  /* 0x000000ffff0e0224 */ /* 0x000fe400078e00ff */
[----:B------:R-:W-:Y:S01]  /*2b40*/  @P0 IMAD.MOV.U32 R15, RZ, RZ, R4 ;  /* 0x000000ffff0f0224 */ /* 0x000fe200078e0004 */
[----:B------:R-:W-:Y:S06]  /*2b50*/  BRA `(.L_x_24) ;  /* 0x0000000000147947 */ /* 0x000fec0003800000 */
.L_x_26:
[----:B------:R-:W-:Y:S01]  /*2b60*/  LOP3.LUT R15, R13, 0x80000, RZ, 0xfc, !PT ;  /* 0x000800000d0f7812 */ /* 0x000fe200078efcff */
[----:B------:R-:W-:Y:S01]  /*2b70*/  IMAD.MOV.U32 R14, RZ, RZ, R12 ;  /* 0x000000ffff0e7224 */ /* 0x000fe200078e000c */
[----:B------:R-:W-:Y:S06]  /*2b80*/  BRA `(.L_x_24) ;  /* 0x0000000000087947 */ /* 0x000fec0003800000 */
.L_x_25:
[----:B------:R-:W-:Y:S01]  /*2b90*/  LOP3.LUT R15, R5, 0x80000, RZ, 0xfc, !PT ;  /* 0x00080000050f7812 */ /* 0x000fe200078efcff */
[----:B------:R-:W-:-:S07]  /*2ba0*/  IMAD.MOV.U32 R14, RZ, RZ, R4 ;  /* 0x000000ffff0e7224 */ /* 0x000fce00078e0004 */
.L_x_24:
[----:B------:R-:W-:Y:S05]  /*2bb0*/  BSYNC.RECONVERGENT B1 ;  /* 0x0000000000017941 */ /* 0x000fea0003800200 */
.L_x_22:
[----:B------:R-:W-:Y:S02]  /*2bc0*/  IMAD.MOV.U32 R4, RZ, RZ, R2 ;  /* 0x000000ffff047224 */ /* 0x000fe400078e0002 */
[----:B------:R-:W-:-:S04]  /*2bd0*/  IMAD.MOV.U32 R5, RZ, RZ, 0x0 ;  /* 0x00000000ff057424 */ /* 0x000fc800078e00ff */
[----:B------:R-:W-:Y:S05]  /*2be0*/  RET.REL.NODEC R4 `(_Z12train_kernelPdP4NodePxS_ldi) ;  /* 0xffffffd404047950 */ /* 0x000fea0003c3ffff */
.L_x_27:
[----:B------:R-:W-:-:S00]  /*2bf0*/  BRA `(.L_x_27) ;  /* 0xfffffffc00fc7947 */ /* 0x000fc0000383ffff */
[----:B------:R-:W-:-:S00]  /*2c00*/  NOP ;  /* 0x0000000000007918 */ /* 0x000fc00000000000 */
[----:B------:R-:W-:-:S00]  /*2c10*/  NOP ;  /* 0x0000000000007918 */ /* 0x000fc00000000000 */
[----:B------:R-:W-:-:S00]  /*2c20*/  NOP ;  /* 0x0000000000007918 */ /* 0x000fc00000000000 */
[----:B------:R-:W-:-:S00]  /*2c30*/  NOP ;  /* 0x0000000000007918 */ /* 0x000fc00000000000 */
[----:B------:R-:W-:-:S00]  /*2c40*/  NOP ;  /* 0x0000000000007918 */ /* 0x000fc00000000000 */
[----:B------:R-:W-:-:S00]  /*2c50*/  NOP ;  /* 0x0000000000007918 */ /* 0x000fc00000000000 */
[----:B------:R-:W-:-:S00]  /*2c60*/  NOP ;  /* 0x0000000000007918 */ /* 0x000fc00000000000 */
[----:B------:R-:W-:-:S00]  /*2c70*/  NOP ;  /* 0x0000000000007918 */ /* 0x000fc00000000000 */
.L_x_28:


//--------------------- .nv.shared.reserved.0     --------------------------
	.section	.nv.shared.reserved.0,"aw",@nobits
	.weak		__nv_reservedSMEM_offset_0_alias
	.size		__nv_reservedSMEM_offset_0_alias, 0, 64
	.other		__nv_reservedSMEM_offset_0_alias,@"STO_CUDA_RESERVED_SHARED STV_DEFAULT"
__nv_reservedSMEM_offset_0_alias:
	.zero		0
	.zero		64


//--------------------- .nv.constant0._Z12train_kernelPdP4NodePxS_ldi --------------------------
	.section	.nv.constant0._Z12train_kernelPdP4NodePxS_ldi,"a",@progbits
	.sectionflags	@""
	.align	4
.nv.constant0._Z12train_kernelPdP4NodePxS_ldi:
	.zero		948


//--------------------- SYMBOLS --------------------------

	.type		.nv.reservedSmem.offset0,@object
	.size		.nv.reservedSmem.offset0,0x4
